//
// Generated by NVIDIA NVVM Compiler
//
// Compiler Build ID: CL-36424714
// Cuda compilation tools, release 13.0, V13.0.88
// Based on NVVM 20.0.0
//

.version 9.0
.target sm_100
.address_size 64

	// .globl	_Z12relu_forwardPKfPfi
.extern .shared .align 16 .b8 sdata[];

.visible .entry _Z12relu_forwardPKfPfi(
	.param .u64 .ptr .align 1 _Z12relu_forwardPKfPfi_param_0,
	.param .u64 .ptr .align 1 _Z12relu_forwardPKfPfi_param_1,
	.param .u32 _Z12relu_forwardPKfPfi_param_2
)
{
	.reg .pred 	%p<2>;
	.reg .b32 	%r<6>;
	.reg .b32 	%f<3>;
	.reg .b64 	%rd<8>;

	ld.param.u64 	%rd1, [_Z12relu_forwardPKfPfi_param_0];
	ld.param.u64 	%rd2, [_Z12relu_forwardPKfPfi_param_1];
	ld.param.u32 	%r2, [_Z12relu_forwardPKfPfi_param_2];
	mov.u32 	%r3, %ctaid.x;
	mov.u32 	%r4, %ntid.x;
	mov.u32 	%r5, %tid.x;
	mad.lo.s32 	%r1, %r3, %r4, %r5;
	setp.ge.s32 	%p1, %r1, %r2;
	@%p1 bra 	$L__BB0_2;
	cvta.to.global.u64 	%rd3, %rd1;
	cvta.to.global.u64 	%rd4, %rd2;
	mul.wide.s32 	%rd5, %r1, 4;
	add.s64 	%rd6, %rd3, %rd5;
	ld.global.f32 	%f1, [%rd6];
	max.f32 	%f2, %f1, 0f00000000;
	add.s64 	%rd7, %rd4, %rd5;
	st.global.f32 	[%rd7], %f2;
$L__BB0_2:
	ret;

}
	// .globl	_Z13relu_backwardPKfS0_Pfi
.visible .entry _Z13relu_backwardPKfS0_Pfi(
	.param .u64 .ptr .align 1 _Z13relu_backwardPKfS0_Pfi_param_0,
	.param .u64 .ptr .align 1 _Z13relu_backwardPKfS0_Pfi_param_1,
	.param .u64 .ptr .align 1 _Z13relu_backwardPKfS0_Pfi_param_2,
	.param .u32 _Z13relu_backwardPKfS0_Pfi_param_3
)
{
	.reg .pred 	%p<3>;
	.reg .b32 	%r<6>;
	.reg .b32 	%f<6>;
	.reg .b64 	%rd<13>;

	ld.param.u64 	%rd1, [_Z13relu_backwardPKfS0_Pfi_param_0];
	ld.param.u64 	%rd2, [_Z13relu_backwardPKfS0_Pfi_param_1];
	ld.param.u64 	%rd3, [_Z13relu_backwardPKfS0_Pfi_param_2];
	ld.param.u32 	%r2, [_Z13relu_backwardPKfS0_Pfi_param_3];
	mov.u32 	%r3, %ctaid.x;
	mov.u32 	%r4, %ntid.x;
	mov.u32 	%r5, %tid.x;
	mad.lo.s32 	%r1, %r3, %r4, %r5;
	setp.ge.s32 	%p1, %r1, %r2;
	@%p1 bra 	$L__BB1_4;
	cvta.to.global.u64 	%rd4, %rd1;
	mul.wide.s32 	%rd5, %r1, 4;
	add.s64 	%rd6, %rd4, %rd5;
	ld.global.f32 	%f4, [%rd6];
	setp.leu.f32 	%p2, %f4, 0f00000000;
	mov.f32 	%f5, 0f00000000;
	@%p2 bra 	$L__BB1_3;
	cvta.to.global.u64 	%rd7, %rd2;
	add.s64 	%rd9, %rd7, %rd5;
	ld.global.f32 	%f5, [%rd9];
$L__BB1_3:
	cvta.to.global.u64 	%rd10, %rd3;
	add.s64 	%rd12, %rd10, %rd5;
	st.global.f32 	[%rd12], %f5;
$L__BB1_4:
	ret;

}
	// .globl	_Z15sigmoid_forwardPKfPfi
.visible .entry _Z15sigmoid_forwardPKfPfi(
	.param .u64 .ptr .align 1 _Z15sigmoid_forwardPKfPfi_param_0,
	.param .u64 .ptr .align 1 _Z15sigmoid_forwardPKfPfi_param_1,
	.param .u32 _Z15sigmoid_forwardPKfPfi_param_2
)
{
	.reg .pred 	%p<2>;
	.reg .b32 	%r<8>;
	.reg .b32 	%f<15>;
	.reg .b64 	%rd<8>;

	ld.param.u64 	%rd1, [_Z15sigmoid_forwardPKfPfi_param_0];
	ld.param.u64 	%rd2, [_Z15sigmoid_forwardPKfPfi_param_1];
	ld.param.u32 	%r2, [_Z15sigmoid_forwardPKfPfi_param_2];
	mov.u32 	%r3, %ctaid.x;
	mov.u32 	%r4, %ntid.x;
	mov.u32 	%r5, %tid.x;
	mad.lo.s32 	%r1, %r3, %r4, %r5;
	setp.ge.s32 	%p1, %r1, %r2;
	@%p1 bra 	$L__BB2_2;
	cvta.to.global.u64 	%rd3, %rd1;
	cvta.to.global.u64 	%rd4, %rd2;
	mul.wide.s32 	%rd5, %r1, 4;
	add.s64 	%rd6, %rd3, %rd5;
	ld.global.f32 	%f1, [%rd6];
	fma.rn.f32 	%f2, %f1, 0fBBBB989D, 0f3F000000;
	cvt.sat.f32.f32 	%f3, %f2;
	mov.f32 	%f4, 0f4B400001;
	mov.f32 	%f5, 0f437C0000;
	fma.rm.f32 	%f6, %f3, %f5, %f4;
	add.f32 	%f7, %f6, 0fCB40007F;
	neg.f32 	%f8, %f7;
	fma.rn.f32 	%f9, %f1, 0fBFB8AA3B, %f8;
	fma.rn.f32 	%f10, %f1, 0fB2A57060, %f9;
	mov.b32 	%r6, %f6;
	shl.b32 	%r7, %r6, 23;
	mov.b32 	%f11, %r7;
	ex2.approx.ftz.f32 	%f12, %f10;
	fma.rn.f32 	%f13, %f12, %f11, 0f3F800000;
	rcp.rn.f32 	%f14, %f13;
	add.s64 	%rd7, %rd4, %rd5;
	st.global.f32 	[%rd7], %f14;
$L__BB2_2:
	ret;

}
	// .globl	_Z16sigmoid_backwardPKfS0_Pfi
.visible .entry _Z16sigmoid_backwardPKfS0_Pfi(
	.param .u64 .ptr .align 1 _Z16sigmoid_backwardPKfS0_Pfi_param_0,
	.param .u64 .ptr .align 1 _Z16sigmoid_backwardPKfS0_Pfi_param_1,
	.param .u64 .ptr .align 1 _Z16sigmoid_backwardPKfS0_Pfi_param_2,
	.param .u32 _Z16sigmoid_backwardPKfS0_Pfi_param_3
)
{
	.reg .pred 	%p<2>;
	.reg .b32 	%r<6>;
	.reg .b32 	%f<7>;
	.reg .b64 	%rd<11>;

	ld.param.u64 	%rd1, [_Z16sigmoid_backwardPKfS0_Pfi_param_0];
	ld.param.u64 	%rd2, [_Z16sigmoid_backwardPKfS0_Pfi_param_1];
	ld.param.u64 	%rd3, [_Z16sigmoid_backwardPKfS0_Pfi_param_2];
	ld.param.u32 	%r2, [_Z16sigmoid_backwardPKfS0_Pfi_param_3];
	mov.u32 	%r3, %ctaid.x;
	mov.u32 	%r4, %ntid.x;
	mov.u32 	%r5, %tid.x;
	mad.lo.s32 	%r1, %r3, %r4, %r5;
	setp.ge.s32 	%p1, %r1, %r2;
	@%p1 bra 	$L__BB3_2;
	cvta.to.global.u64 	%rd4, %rd1;
	cvta.to.global.u64 	%rd5, %rd2;
	cvta.to.global.u64 	%rd6, %rd3;
	mul.wide.s32 	%rd7, %r1, 4;
	add.s64 	%rd8, %rd4, %rd7;
	ld.global.f32 	%f1, [%rd8];
	add.s64 	%rd9, %rd5, %rd7;
	ld.global.f32 	%f2, [%rd9];
	mul.f32 	%f3, %f1, %f2;
	mov.f32 	%f4, 0f3F800000;
	sub.f32 	%f5, %f4, %f1;
	mul.f32 	%f6, %f5, %f3;
	add.s64 	%rd10, %rd6, %rd7;
	st.global.f32 	[%rd10], %f6;
$L__BB3_2:
	ret;

}
	// .globl	_Z12tanh_forwardPKfPfi
.visible .entry _Z12tanh_forwardPKfPfi(
	.param .u64 .ptr .align 1 _Z12tanh_forwardPKfPfi_param_0,
	.param .u64 .ptr .align 1 _Z12tanh_forwardPKfPfi_param_1,
	.param .u32 _Z12tanh_forwardPKfPfi_param_2
)
{
	.reg .pred 	%p<4>;
	.reg .b32 	%r<6>;
	.reg .b32 	%f<17>;
	.reg .b64 	%rd<8>;

	ld.param.u64 	%rd1, [_Z12tanh_forwardPKfPfi_param_0];
	ld.param.u64 	%rd2, [_Z12tanh_forwardPKfPfi_param_1];
	ld.param.u32 	%r2, [_Z12tanh_forwardPKfPfi_param_2];
	mov.u32 	%r3, %ctaid.x;
	mov.u32 	%r4, %ntid.x;
	mov.u32 	%r5, %tid.x;
	mad.lo.s32 	%r1, %r3, %r4, %r5;
	setp.ge.s32 	%p1, %r1, %r2;
	@%p1 bra 	$L__BB4_2;
	cvta.to.global.u64 	%rd3, %rd1;
	cvta.to.global.u64 	%rd4, %rd2;
	mul.wide.s32 	%rd5, %r1, 4;
	add.s64 	%rd6, %rd3, %rd5;
	ld.global.f32 	%f1, [%rd6];
	abs.f32 	%f2, %f1;
	mul.f32 	%f3, %f2, 0f4038AA3B;
	ex2.approx.ftz.f32 	%f4, %f3;
	add.f32 	%f5, %f4, 0f3F800000;
	rcp.approx.ftz.f32 	%f6, %f5;
	fma.rn.f32 	%f7, %f6, 0fC0000000, 0f3F800000;
	setp.ge.f32 	%p2, %f2, 0f41102CB4;
	selp.f32 	%f8, 0f3F800000, %f7, %p2;
	copysign.f32 	%f9, %f1, %f8;
	mul.f32 	%f10, %f1, %f1;
	fma.rn.f32 	%f11, %f10, 0f3C80F082, 0fBD563CAE;
	fma.rn.f32 	%f12, %f11, %f10, 0f3E085941;
	fma.rn.f32 	%f13, %f12, %f10, 0fBEAAA9ED;
	fma.rn.f32 	%f14, %f13, %f10, 0f00000000;
	fma.rn.f32 	%f15, %f14, %f1, %f1;
	setp.ge.f32 	%p3, %f2, 0f3F19999A;
	selp.f32 	%f16, %f9, %f15, %p3;
	add.s64 	%rd7, %rd4, %rd5;
	st.global.f32 	[%rd7], %f16;
$L__BB4_2:
	ret;

}
	// .globl	_Z13tanh_backwardPKfS0_Pfi
.visible .entry _Z13tanh_backwardPKfS0_Pfi(
	.param .u64 .ptr .align 1 _Z13tanh_backwardPKfS0_Pfi_param_0,
	.param .u64 .ptr .align 1 _Z13tanh_backwardPKfS0_Pfi_param_1,
	.param .u64 .ptr .align 1 _Z13tanh_backwardPKfS0_Pfi_param_2,
	.param .u32 _Z13tanh_backwardPKfS0_Pfi_param_3
)
{
	.reg .pred 	%p<2>;
	.reg .b32 	%r<6>;
	.reg .b32 	%f<7>;
	.reg .b64 	%rd<11>;

	ld.param.u64 	%rd1, [_Z13tanh_backwardPKfS0_Pfi_param_0];
	ld.param.u64 	%rd2, [_Z13tanh_backwardPKfS0_Pfi_param_1];
	ld.param.u64 	%rd3, [_Z13tanh_backwardPKfS0_Pfi_param_2];
	ld.param.u32 	%r2, [_Z13tanh_backwardPKfS0_Pfi_param_3];
	mov.u32 	%r3, %ctaid.x;
	mov.u32 	%r4, %ntid.x;
	mov.u32 	%r5, %tid.x;
	mad.lo.s32 	%r1, %r3, %r4, %r5;
	setp.ge.s32 	%p1, %r1, %r2;
	@%p1 bra 	$L__BB5_2;
	cvta.to.global.u64 	%rd4, %rd1;
	cvta.to.global.u64 	%rd5, %rd2;
	cvta.to.global.u64 	%rd6, %rd3;
	mul.wide.s32 	%rd7, %r1, 4;
	add.s64 	%rd8, %rd4, %rd7;
	ld.global.f32 	%f1, [%rd8];
	add.s64 	%rd9, %rd5, %rd7;
	ld.global.f32 	%f2, [%rd9];
	mul.f32 	%f3, %f1, %f1;
	mov.f32 	%f4, 0f3F800000;
	sub.f32 	%f5, %f4, %f3;
	mul.f32 	%f6, %f2, %f5;
	add.s64 	%rd10, %rd6, %rd7;
	st.global.f32 	[%rd10], %f6;
$L__BB5_2:
	ret;

}
	// .globl	_Z15softmax_forwardPKfPfi
.visible .entry _Z15softmax_forwardPKfPfi(
	.param .u64 .ptr .align 1 _Z15softmax_forwardPKfPfi_param_0,
	.param .u64 .ptr .align 1 _Z15softmax_forwardPKfPfi_param_1,
	.param .u32 _Z15softmax_forwardPKfPfi_param_2
)
{
	.reg .pred 	%p<13>;
	.reg .b32 	%r<31>;
	.reg .b32 	%f<40>;
	.reg .b64 	%rd<15>;

	ld.param.u64 	%rd3, [_Z15softmax_forwardPKfPfi_param_0];
	ld.param.u64 	%rd4, [_Z15softmax_forwardPKfPfi_param_1];
	ld.param.u32 	%r15, [_Z15softmax_forwardPKfPfi_param_2];
	cvta.to.global.u64 	%rd5, %rd3;
	cvta.to.global.u64 	%rd6, %rd4;
	mov.u32 	%r16, %ctaid.x;
	mov.u32 	%r30, %tid.x;
	mul.lo.s32 	%r17, %r15, %r16;
	mul.wide.s32 	%rd7, %r17, 4;
	add.s64 	%rd1, %rd5, %rd7;
	add.s64 	%rd2, %rd6, %rd7;
	setp.ge.s32 	%p1, %r30, %r15;
	mov.f32 	%f37, 0fF149F2CA;
	@%p1 bra 	$L__BB6_3;
	mov.f32 	%f37, 0fF149F2CA;
	mov.u32 	%r2, %ntid.x;
	mov.u32 	%r26, %r30;
$L__BB6_2:
	mul.wide.s32 	%rd8, %r26, 4;
	add.s64 	%rd9, %rd1, %rd8;
	ld.global.f32 	%f11, [%rd9];
	max.f32 	%f37, %f37, %f11;
	add.s32 	%r26, %r26, %r2;
	setp.lt.s32 	%p2, %r26, %r15;
	@%p2 bra 	$L__BB6_2;
$L__BB6_3:
	shl.b32 	%r18, %r30, 2;
	mov.u32 	%r19, sdata;
	add.s32 	%r5, %r19, %r18;
	st.shared.f32 	[%r5], %f37;
	bar.sync 	0;
	mov.u32 	%r6, %ntid.x;
	setp.lt.u32 	%p3, %r6, 2;
	@%p3 bra 	$L__BB6_8;
	mov.u32 	%r27, %r6;
$L__BB6_5:
	shr.u32 	%r8, %r27, 1;
	setp.ge.u32 	%p4, %r30, %r8;
	@%p4 bra 	$L__BB6_7;
	ld.shared.f32 	%f12, [%r5];
	shl.b32 	%r20, %r8, 2;
	add.s32 	%r21, %r5, %r20;
	ld.shared.f32 	%f13, [%r21];
	max.f32 	%f14, %f12, %f13;
	st.shared.f32 	[%r5], %f14;
$L__BB6_7:
	bar.sync 	0;
	setp.gt.u32 	%p5, %r27, 3;
	mov.u32 	%r27, %r8;
	@%p5 bra 	$L__BB6_5;
$L__BB6_8:
	setp.ge.s32 	%p6, %r30, %r15;
	mov.f32 	%f39, 0f00000000;
	@%p6 bra 	$L__BB6_11;
	mov.f32 	%f39, 0f00000000;
	ld.shared.f32 	%f4, [sdata];
	mov.u32 	%r28, %r30;
$L__BB6_10:
	mul.wide.s32 	%rd10, %r28, 4;
	add.s64 	%rd11, %rd1, %rd10;
	ld.global.f32 	%f17, [%rd11];
	sub.f32 	%f18, %f17, %f4;
	fma.rn.f32 	%f19, %f18, 0f3BBB989D, 0f3F000000;
	cvt.sat.f32.f32 	%f20, %f19;
	mov.f32 	%f21, 0f4B400001;
	mov.f32 	%f22, 0f437C0000;
	fma.rm.f32 	%f23, %f20, %f22, %f21;
	add.f32 	%f24, %f23, 0fCB40007F;
	neg.f32 	%f25, %f24;
	fma.rn.f32 	%f26, %f18, 0f3FB8AA3B, %f25;
	fma.rn.f32 	%f27, %f18, 0f32A57060, %f26;
	mov.b32 	%r22, %f23;
	shl.b32 	%r23, %r22, 23;
	mov.b32 	%f28, %r23;
	ex2.approx.ftz.f32 	%f29, %f27;
	mul.f32 	%f30, %f29, %f28;
	add.s64 	%rd12, %rd2, %rd10;
	st.global.f32 	[%rd12], %f30;
	add.f32 	%f39, %f39, %f30;
	add.s32 	%r28, %r28, %r6;
	setp.lt.s32 	%p7, %r28, %r15;
	@%p7 bra 	$L__BB6_10;
$L__BB6_11:
	setp.lt.u32 	%p8, %r6, 2;
	st.shared.f32 	[%r5], %f39;
	bar.sync 	0;
	@%p8 bra 	$L__BB6_16;
	mov.u32 	%r29, %r6;
$L__BB6_13:
	shr.u32 	%r12, %r29, 1;
	setp.ge.u32 	%p9, %r30, %r12;
	@%p9 bra 	$L__BB6_15;
	shl.b32 	%r24, %r12, 2;
	add.s32 	%r25, %r5, %r24;
	ld.shared.f32 	%f31, [%r25];
	ld.shared.f32 	%f32, [%r5];
	add.f32 	%f33, %f31, %f32;
	st.shared.f32 	[%r5], %f33;
$L__BB6_15:
	bar.sync 	0;
	setp.gt.u32 	%p10, %r29, 3;
	mov.u32 	%r29, %r12;
	@%p10 bra 	$L__BB6_13;
$L__BB6_16:
	setp.ge.s32 	%p11, %r30, %r15;
	@%p11 bra 	$L__BB6_19;
	ld.shared.f32 	%f8, [sdata];
$L__BB6_18:
	mul.wide.s32 	%rd13, %r30, 4;
	add.s64 	%rd14, %rd2, %rd13;
	ld.global.f32 	%f34, [%rd14];
	div.rn.f32 	%f35, %f34, %f8;
	st.global.f32 	[%rd14], %f35;
	add.s32 	%r30, %r30, %r6;
	setp.lt.s32 	%p12, %r30, %r15;
	@%p12 bra 	$L__BB6_18;
$L__BB6_19:
	ret;

}


// ===== COMPILED SASS (sm_100) =====

	.target	sm_100

	.elftype	@"ET_EXEC"


//--------------------- .note.nv.tkinfo           --------------------------
	.section	.note.nv.tkinfo,"",@"SHT_NOTE"
	.sectionflags	@"SHF_NOTE_NV_TKINFO"
	.tkinfo
        /*0018*/ 	.word	0x00000002
        /*0030*/ 	.string	""
        /*0030*/ 	.string	"ptxas"
        /*0030*/ 	.string	"Cuda compilation tools, release 13.0, V13.0.88"
        /*0030*/ 	.string	"Build cuda_13.0.r13.0/compiler.36424714_0"
        /*0030*/ 	.string	"-arch sm_100 -m 64 "



//--------------------- .note.nv.cuinfo           --------------------------
	.section	.note.nv.cuinfo,"",@"SHT_NOTE"
	.sectionflags	@"SHF_NOTE_NV_CUINFO"
        /*0018*/ 	.short	0x0002
        /*001a*/ 	.short	0x0064
        /*001c*/ 	.short	0x0082
	.zero		2


//--------------------- .nv.info                  --------------------------
	.section	.nv.info,"",@"SHT_CUDA_INFO"
	.align	4


	//----- nvinfo : EIATTR_REGCOUNT
	.align		4
        /*0000*/ 	.byte	0x04, 0x2f
        /*0002*/ 	.short	(.L_1 - .L_0)
	.align		4
.L_0:
        /*0004*/ 	.word	index@(_Z12relu_forwardPKfPfi)
        /*0008*/ 	.word	0x0000000a


	//----- nvinfo : EIATTR_FRAME_SIZE
	.align		4
.L_1:
        /*000c*/ 	.byte	0x04, 0x11
        /*000e*/ 	.short	(.L_3 - .L_2)
	.align		4
.L_2:
        /*0010*/ 	.word	index@(_Z12relu_forwardPKfPfi)
        /*0014*/ 	.word	0x00000000


	//----- nvinfo : EIATTR_REGCOUNT
	.align		4
.L_3:
        /*0018*/ 	.byte	0x04, 0x2f
        /*001a*/ 	.short	(.L_5 - .L_4)
	.align		4
.L_4:
        /*001c*/ 	.word	index@(_Z13relu_backwardPKfS0_Pfi)
        /*0020*/ 	.word	0x0000000c


	//----- nvinfo : EIATTR_FRAME_SIZE
	.align		4
.L_5:
        /*0024*/ 	.byte	0x04, 0x11
        /*0026*/ 	.short	(.L_7 - .L_6)
	.align		4
.L_6:
        /*0028*/ 	.word	index@(_Z13relu_backwardPKfS0_Pfi)
        /*002c*/ 	.word	0x00000000


	//----- nvinfo : EIATTR_REGCOUNT
	.align		4
.L_7:
        /*0030*/ 	.byte	0x04, 0x2f
        /*0032*/ 	.short	(.L_9 - .L_8)
	.align		4
.L_8:
        /*0034*/ 	.word	index@(_Z15sigmoid_forwardPKfPfi)
        /*0038*/ 	.word	0x0000000e


	//----- nvinfo : EIATTR_FRAME_SIZE
	.align		4
.L_9:
        /*003c*/ 	.byte	0x04, 0x11
        /*003e*/ 	.short	(.L_11 - .L_10)
	.align		4
.L_10:
        /*0040*/ 	.word	index@($__internal_1_$__cuda_sm20_rcp_rn_f32_slowpath)
        /*0044*/ 	.word	0x00000000


	//----- nvinfo : EIATTR_FRAME_SIZE
	.align		4
.L_11:
        /*0048*/ 	.byte	0x04, 0x11
        /*004a*/ 	.short	(.L_13 - .L_12)
	.align		4
.L_12:
        /*004c*/ 	.word	index@(_Z15sigmoid_forwardPKfPfi)
        /*0050*/ 	.word	0x00000000


	//----- nvinfo : EIATTR_REGCOUNT
	.align		4
.L_13:
        /*0054*/ 	.byte	0x04, 0x2f
        /*0056*/ 	.short	(.L_15 - .L_14)
	.align		4
.L_14:
        /*0058*/ 	.word	index@(_Z16sigmoid_backwardPKfS0_Pfi)
        /*005c*/ 	.word	0x0000000e


	//----- nvinfo : EIATTR_FRAME_SIZE
	.align		4
.L_15:
        /*0060*/ 	.byte	0x04, 0x11
        /*0062*/ 	.short	(.L_17 - .L_16)
	.align		4
.L_16:
        /*0064*/ 	.word	index@(_Z16sigmoid_backwardPKfS0_Pfi)
        /*0068*/ 	.word	0x00000000


	//----- nvinfo : EIATTR_REGCOUNT
	.align		4
.L_17:
        /*006c*/ 	.byte	0x04, 0x2f
        /*006e*/ 	.short	(.L_19 - .L_18)
	.align		4
.L_18:
        /*0070*/ 	.word	index@(_Z12tanh_forwardPKfPfi)
        /*0074*/ 	.word	0x0000000e


	//----- nvinfo : EIATTR_FRAME_SIZE
	.align		4
.L_19:
        /*0078*/ 	.byte	0x04, 0x11
        /*007a*/ 	.short	(.L_21 - .L_20)
	.align		4
.L_20:
        /*007c*/ 	.word	index@(_Z12tanh_forwardPKfPfi)
        /*0080*/ 	.word	0x00000000


	//----- nvinfo : EIATTR_REGCOUNT
	.align		4
.L_21:
        /*0084*/ 	.byte	0x04, 0x2f
        /*0086*/ 	.short	(.L_23 - .L_22)
	.align		4
.L_22:
        /*0088*/ 	.word	index@(_Z13tanh_backwardPKfS0_Pfi)
        /*008c*/ 	.word	0x0000000e


	//----- nvinfo : EIATTR_FRAME_SIZE
	.align		4
.L_23:
        /*0090*/ 	.byte	0x04, 0x11
        /*0092*/ 	.short	(.L_25 - .L_24)
	.align		4
.L_24:
        /*0094*/ 	.word	index@(_Z13tanh_backwardPKfS0_Pfi)
        /*0098*/ 	.word	0x00000000


	//----- nvinfo : EIATTR_REGCOUNT
	.align		4
.L_25:
        /*009c*/ 	.byte	0x04, 0x2f
        /*009e*/ 	.short	(.L_27 - .L_26)
	.align		4
.L_26:
        /*00a0*/ 	.word	index@(_Z15softmax_forwardPKfPfi)
        /*00a4*/ 	.word	0x00000014


	//----- nvinfo : EIATTR_FRAME_SIZE
	.align		4
.L_27:
        /*00a8*/ 	.byte	0x04, 0x11
        /*00aa*/ 	.short	(.L_29 - .L_28)
	.align		4
.L_28:
        /*00ac*/ 	.word	index@($__internal_0_$__cuda_sm3x_div_rn_noftz_f32_slowpath)
        /*00b0*/ 	.word	0x00000000


	//----- nvinfo : EIATTR_FRAME_SIZE
	.align		4
.L_29:
        /*00b4*/ 	.byte	0x04, 0x11
        /*00b6*/ 	.short	(.L_31 - .L_30)
	.align		4
.L_30:
        /*00b8*/ 	.word	index@(_Z15softmax_forwardPKfPfi)
        /*00bc*/ 	.word	0x00000000


	//----- nvinfo : EIATTR_MIN_STACK_SIZE
	.align		4
.L_31:
        /*00c0*/ 	.byte	0x04, 0x12
        /*00c2*/ 	.short	(.L_33 - .L_32)
	.align		4
.L_32:
        /*00c4*/ 	.word	index@(_Z15softmax_forwardPKfPfi)
        /*00c8*/ 	.word	0x00000000


	//----- nvinfo : EIATTR_MIN_STACK_SIZE
	.align		4
.L_33:
        /*00cc*/ 	.byte	0x04, 0x12
        /*00ce*/ 	.short	(.L_35 - .L_34)
	.align		4
.L_34:
        /*00d0*/ 	.word	index@(_Z13tanh_backwardPKfS0_Pfi)
        /*00d4*/ 	.word	0x00000000


	//----- nvinfo : EIATTR_MIN_STACK_SIZE
	.align		4
.L_35:
        /*00d8*/ 	.byte	0x04, 0x12
        /*00da*/ 	.short	(.L_37 - .L_36)
	.align		4
.L_36:
        /*00dc*/ 	.word	index@(_Z12tanh_forwardPKfPfi)
        /*00e0*/ 	.word	0x00000000


	//----- nvinfo : EIATTR_MIN_STACK_SIZE
	.align		4
.L_37:
        /*00e4*/ 	.byte	0x04, 0x12
        /*00e6*/ 	.short	(.L_39 - .L_38)
	.align		4
.L_38:
        /*00e8*/ 	.word	index@(_Z16sigmoid_backwardPKfS0_Pfi)
        /*00ec*/ 	.word	0x00000000


	//----- nvinfo : EIATTR_MIN_STACK_SIZE
	.align		4
.L_39:
        /*00f0*/ 	.byte	0x04, 0x12
        /*00f2*/ 	.short	(.L_41 - .L_40)
	.align		4
.L_40:
        /*00f4*/ 	.word	index@(_Z15sigmoid_forwardPKfPfi)
        /*00f8*/ 	.word	0x00000000


	//----- nvinfo : EIATTR_MIN_STACK_SIZE
	.align		4
.L_41:
        /*00fc*/ 	.byte	0x04, 0x12
        /*00fe*/ 	.short	(.L_43 - .L_42)
	.align		4
.L_42:
        /*0100*/ 	.word	index@(_Z13relu_backwardPKfS0_Pfi)
        /*0104*/ 	.word	0x00000000


	//----- nvinfo : EIATTR_MIN_STACK_SIZE
	.align		4
.L_43:
        /*0108*/ 	.byte	0x04, 0x12
        /*010a*/ 	.short	(.L_45 - .L_44)
	.align		4
.L_44:
        /*010c*/ 	.word	index@(_Z12relu_forwardPKfPfi)
        /*0110*/ 	.word	0x00000000
.L_45:


//--------------------- .nv.compat                --------------------------
	.section	.nv.compat,"",@"SHT_CUDA_COMPAT_INFO"
	.align	4
        /*0000*/ 	.byte	0x02, 0x09, 0x00, 0x00, 0x02, 0x02, 0x01, 0x00, 0x02, 0x05, 0x05, 0x00, 0x03, 0x07, 0x01, 0x01
        /*0010*/ 	.byte	0x02, 0x03, 0x00, 0x00, 0x02, 0x06, 0x01, 0x00, 0x04, 0x0b, 0x08, 0x00, 0x01, 0x00, 0x00, 0x00
        /*0020*/ 	.byte	0x00, 0x00, 0x00, 0x00


//--------------------- .nv.info._Z15softmax_forwardPKfPfi --------------------------
	.section	.nv.info._Z15softmax_forwardPKfPfi,"",@"SHT_CUDA_INFO"
	.sectionflags	@""
	.align	4


	//----- nvinfo : EIATTR_CUDA_API_VERSION
	.align		4
        /*0000*/ 	.byte	0x04, 0x37
        /*0002*/ 	.short	(.L_47 - .L_46)
.L_46:
        /*0004*/ 	.word	0x00000082


	//----- nvinfo : EIATTR_KPARAM_INFO
	.align		4
.L_47:
        /*0008*/ 	.byte	0x04, 0x17
        /*000a*/ 	.short	(.L_49 - .L_48)
.L_48:
        /*000c*/ 	.word	0x00000000
        /*0010*/ 	.short	0x0002
        /*0012*/ 	.short	0x0010
        /*0014*/ 	.byte	0x00, 0xf0, 0x11, 0x00


	//----- nvinfo : EIATTR_KPARAM_INFO
	.align		4
.L_49:
        /*0018*/ 	.byte	0x04, 0x17
        /*001a*/ 	.short	(.L_51 - .L_50)
.L_50:
        /*001c*/ 	.word	0x00000000
        /*0020*/ 	.short	0x0001
        /*0022*/ 	.short	0x0008
        /*0024*/ 	.byte	0x00, 0xf5, 0x21, 0x00


	//----- nvinfo : EIATTR_KPARAM_INFO
	.align		4
.L_51:
        /*0028*/ 	.byte	0x04, 0x17
        /*002a*/ 	.short	(.L_53 - .L_52)
.L_52:
        /*002c*/ 	.word	0x00000000
        /*0030*/ 	.short	0x0000
        /*0032*/ 	.short	0x0000
        /*0034*/ 	.byte	0x00, 0xf5, 0x21, 0x00


	//----- nvinfo : EIATTR_SPARSE_MMA_MASK
	.align		4
.L_53:
        /*0038*/ 	.byte	0x03, 0x50
        /*003a*/ 	.short	0x0000


	//----- nvinfo : EIATTR_MAXREG_COUNT
	.align		4
        /*003c*/ 	.byte	0x03, 0x1b
        /*003e*/ 	.short	0x00ff


	//----- nvinfo : EIATTR_NUM_BARRIERS
	.align		4
        /*0040*/ 	.byte	0x02, 0x4c
        /*0042*/ 	.byte	0x01
	.zero		1


	//----- nvinfo : EIATTR_MERCURY_ISA_VERSION
	.align		4
        /*0044*/ 	.byte	0x03, 0x5f
        /*0046*/ 	.short	0x0101


	//----- nvinfo : EIATTR_VRC_CTA_INIT_COUNT
	.align		4
        /*0048*/ 	.byte	0x02, 0x4a
	.zero		1
	.zero		1


	//----- nvinfo : EIATTR_EXIT_INSTR_OFFSETS
	.align		4
        /*004c*/ 	.byte	0x04, 0x1c
        /*004e*/ 	.short	(.L_55 - .L_54)


	//   ....[0]....
.L_54:
        /*0050*/ 	.word	0x000005e0


	//   ....[1]....
        /*0054*/ 	.word	0x00000770


	//----- nvinfo : EIATTR_CRS_STACK_SIZE
	.align		4
.L_55:
        /*0058*/ 	.byte	0x04, 0x1e
        /*005a*/ 	.short	(.L_57 - .L_56)
.L_56:
        /*005c*/ 	.word	0x00000000


	//----- nvinfo : EIATTR_CBANK_PARAM_SIZE
	.align		4
.L_57:
        /*0060*/ 	.byte	0x03, 0x19
        /*0062*/ 	.short	0x0014


	//----- nvinfo : EIATTR_PARAM_CBANK
	.align		4
        /*0064*/ 	.byte	0x04, 0x0a
        /*0066*/ 	.short	(.L_59 - .L_58)
	.align		4
.L_58:
        /*0068*/ 	.word	index@(.nv.constant0._Z15softmax_forwardPKfPfi)
        /*006c*/ 	.short	0x0380
        /*006e*/ 	.short	0x0014


	//----- nvinfo : EIATTR_SW_WAR
	.align		4
.L_59:
        /*0070*/ 	.byte	0x04, 0x36
        /*0072*/ 	.short	(.L_61 - .L_60)
.L_60:
        /*0074*/ 	.word	0x00000008
.L_61:


//--------------------- .nv.info._Z13tanh_backwardPKfS0_Pfi --------------------------
	.section	.nv.info._Z13tanh_backwardPKfS0_Pfi,"",@"SHT_CUDA_INFO"
	.sectionflags	@""
	.align	4


	//----- nvinfo : EIATTR_CUDA_API_VERSION
	.align		4
        /*0000*/ 	.byte	0x04, 0x37
        /*0002*/ 	.short	(.L_63 - .L_62)
.L_62:
        /*0004*/ 	.word	0x00000082


	//----- nvinfo : EIATTR_KPARAM_INFO
	.align		4
.L_63:
        /*0008*/ 	.byte	0x04, 0x17
        /*000a*/ 	.short	(.L_65 - .L_64)
.L_64:
        /*000c*/ 	.word	0x00000000
        /*0010*/ 	.short	0x0003
        /*0012*/ 	.short	0x0018
        /*0014*/ 	.byte	0x00, 0xf0, 0x11, 0x00


	//----- nvinfo : EIATTR_KPARAM_INFO
	.align		4
.L_65:
        /*0018*/ 	.byte	0x04, 0x17
        /*001a*/ 	.short	(.L_67 - .L_66)
.L_66:
        /*001c*/ 	.word	0x00000000
        /*0020*/ 	.short	0x0002
        /*0022*/ 	.short	0x0010
        /*0024*/ 	.byte	0x00, 0xf5, 0x21, 0x00


	//----- nvinfo : EIATTR_KPARAM_INFO
	.align		4
.L_67:
        /*0028*/ 	.byte	0x04, 0x17
        /*002a*/ 	.short	(.L_69 - .L_68)
.L_68:
        /*002c*/ 	.word	0x00000000
        /*0030*/ 	.short	0x0001
        /*0032*/ 	.short	0x0008
        /*0034*/ 	.byte	0x00, 0xf5, 0x21, 0x00


	//----- nvinfo : EIATTR_KPARAM_INFO
	.align		4
.L_69:
        /*0038*/ 	.byte	0x04, 0x17
        /*003a*/ 	.short	(.L_71 - .L_70)
.L_70:
        /*003c*/ 	.word	0x00000000
        /*0040*/ 	.short	0x0000
        /*0042*/ 	.short	0x0000
        /*0044*/ 	.byte	0x00, 0xf5, 0x21, 0x00


	//----- nvinfo : EIATTR_SPARSE_MMA_MASK
	.align		4
.L_71:
        /*0048*/ 	.byte	0x03, 0x50
        /*004a*/ 	.short	0x0000


	//----- nvinfo : EIATTR_MAXREG_COUNT
	.align		4
        /*004c*/ 	.byte	0x03, 0x1b
        /*004e*/ 	.short	0x00ff


	//----- nvinfo : EIATTR_MERCURY_ISA_VERSION
	.align		4
        /*0050*/ 	.byte	0x03, 0x5f
        /*0052*/ 	.short	0x0101


	//----- nvinfo : EIATTR_VRC_CTA_INIT_COUNT
	.align		4
        /*0054*/ 	.byte	0x02, 0x4a
	.zero		1
	.zero		1


	//----- nvinfo : EIATTR_EXIT_INSTR_OFFSETS
	.align		4
        /*0058*/ 	.byte	0x04, 0x1c
        /*005a*/ 	.short	(.L_73 - .L_72)


	//   ....[0]....
.L_72:
        /*005c*/ 	.word	0x00000070


	//   ....[1]....
        /*0060*/ 	.word	0x00000140


	//----- nvinfo : EIATTR_CBANK_PARAM_SIZE
	.align		4
.L_73:
        /*0064*/ 	.byte	0x03, 0x19
        /*0066*/ 	.short	0x001c


	//----- nvinfo : EIATTR_PARAM_CBANK
	.align		4
        /*0068*/ 	.byte	0x04, 0x0a
        /*006a*/ 	.short	(.L_75 - .L_74)
	.align		4
.L_74:
        /*006c*/ 	.word	index@(.nv.constant0._Z13tanh_backwardPKfS0_Pfi)
        /*0070*/ 	.short	0x0380
        /*0072*/ 	.short	0x001c


	//----- nvinfo : EIATTR_SW_WAR
	.align		4
.L_75:
        /*0074*/ 	.byte	0x04, 0x36
        /*0076*/ 	.short	(.L_77 - .L_76)
.L_76:
        /*0078*/ 	.word	0x00000008
.L_77:


//--------------------- .nv.info._Z12tanh_forwardPKfPfi --------------------------
	.section	.nv.info._Z12tanh_forwardPKfPfi,"",@"SHT_CUDA_INFO"
	.sectionflags	@""
	.align	4


	//----- nvinfo : EIATTR_CUDA_API_VERSION
	.align		4
        /*0000*/ 	.byte	0x04, 0x37
        /*0002*/ 	.short	(.L_79 - .L_78)
.L_78:
        /*0004*/ 	.word	0x00000082


	//----- nvinfo : EIATTR_KPARAM_INFO
	.align		4
.L_79:
        /*0008*/ 	.byte	0x04, 0x17
        /*000a*/ 	.short	(.L_81 - .L_80)
.L_80:
        /*000c*/ 	.word	0x00000000
        /*0010*/ 	.short	0x0002
        /*0012*/ 	.short	0x0010
        /*0014*/ 	.byte	0x00, 0xf0, 0x11, 0x00


	//----- nvinfo : EIATTR_KPARAM_INFO
	.align		4
.L_81:
        /*0018*/ 	.byte	0x04, 0x17
        /*001a*/ 	.short	(.L_83 - .L_82)
.L_82:
        /*001c*/ 	.word	0x00000000
        /*0020*/ 	.short	0x0001
        /*0022*/ 	.short	0x0008
        /*0024*/ 	.byte	0x00, 0xf5, 0x21, 0x00


	//----- nvinfo : EIATTR_KPARAM_INFO
	.align		4
.L_83:
        /*0028*/ 	.byte	0x04, 0x17
        /*002a*/ 	.short	(.L_85 - .L_84)
.L_84:
        /*002c*/ 	.word	0x00000000
        /*0030*/ 	.short	0x0000
        /*0032*/ 	.short	0x0000
        /*0034*/ 	.byte	0x00, 0xf5, 0x21, 0x00


	//----- nvinfo : EIATTR_SPARSE_MMA_MASK
	.align		4
.L_85:
        /*0038*/ 	.byte	0x03, 0x50
        /*003a*/ 	.short	0x0000


	//----- nvinfo : EIATTR_MAXREG_COUNT
	.align		4
        /*003c*/ 	.byte	0x03, 0x1b
        /*003e*/ 	.short	0x00ff


	//----- nvinfo : EIATTR_MERCURY_ISA_VERSION
	.align		4
        /*0040*/ 	.byte	0x03, 0x5f
        /*0042*/ 	.short	0x0101


	//----- nvinfo : EIATTR_VRC_CTA_INIT_COUNT
	.align		4
        /*0044*/ 	.byte	0x02, 0x4a
	.zero		1
	.zero		1


	//----- nvinfo : EIATTR_EXIT_INSTR_OFFSETS
	.align		4
        /*0048*/ 	.byte	0x04, 0x1c
        /*004a*/ 	.short	(.L_87 - .L_86)


	//   ....[0]....
.L_86:
        /*004c*/ 	.word	0x00000070


	//   ....[1]....
        /*0050*/ 	.word	0x00000200


	//----- nvinfo : EIATTR_CBANK_PARAM_SIZE
	.align		4
.L_87:
        /*0054*/ 	.byte	0x03, 0x19
        /*0056*/ 	.short	0x0014


	//----- nvinfo : EIATTR_PARAM_CBANK
	.align		4
        /*0058*/ 	.byte	0x04, 0x0a
        /*005a*/ 	.short	(.L_89 - .L_88)
	.align		4
.L_88:
        /*005c*/ 	.word	index@(.nv.constant0._Z12tanh_forwardPKfPfi)
        /*0060*/ 	.short	0x0380
        /*0062*/ 	.short	0x0014


	//----- nvinfo : EIATTR_SW_WAR
	.align		4
.L_89:
        /*0064*/ 	.byte	0x04, 0x36
        /*0066*/ 	.short	(.L_91 - .L_90)
.L_90:
        /*0068*/ 	.word	0x00000008
.L_91:


//--------------------- .nv.info._Z16sigmoid_backwardPKfS0_Pfi --------------------------
	.section	.nv.info._Z16sigmoid_backwardPKfS0_Pfi,"",@"SHT_CUDA_INFO"
	.sectionflags	@""
	.align	4


	//----- nvinfo : EIATTR_CUDA_API_VERSION
	.align		4
        /*0000*/ 	.byte	0x04, 0x37
        /*0002*/ 	.short	(.L_93 - .L_92)
.L_92:
        /*0004*/ 	.word	0x00000082


	//----- nvinfo : EIATTR_KPARAM_INFO
	.align		4
.L_93:
        /*0008*/ 	.byte	0x04, 0x17
        /*000a*/ 	.short	(.L_95 - .L_94)
.L_94:
        /*000c*/ 	.word	0x00000000
        /*0010*/ 	.short	0x0003
        /*0012*/ 	.short	0x0018
        /*0014*/ 	.byte	0x00, 0xf0, 0x11, 0x00


	//----- nvinfo : EIATTR_KPARAM_INFO
	.align		4
.L_95:
        /*0018*/ 	.byte	0x04, 0x17
        /*001a*/ 	.short	(.L_97 - .L_96)
.L_96:
        /*001c*/ 	.word	0x00000000
        /*0020*/ 	.short	0x0002
        /*0022*/ 	.short	0x0010
        /*0024*/ 	.byte	0x00, 0xf5, 0x21, 0x00


	//----- nvinfo : EIATTR_KPARAM_INFO
	.align		4
.L_97:
        /*0028*/ 	.byte	0x04, 0x17
        /*002a*/ 	.short	(.L_99 - .L_98)
.L_98:
        /*002c*/ 	.word	0x00000000
        /*0030*/ 	.short	0x0001
        /*0032*/ 	.short	0x0008
        /*0034*/ 	.byte	0x00, 0xf5, 0x21, 0x00


	//----- nvinfo : EIATTR_KPARAM_INFO
	.align		4
.L_99:
        /*0038*/ 	.byte	0x04, 0x17
        /*003a*/ 	.short	(.L_101 - .L_100)
.L_100:
        /*003c*/ 	.word	0x00000000
        /*0040*/ 	.short	0x0000
        /*0042*/ 	.short	0x0000
        /*0044*/ 	.byte	0x00, 0xf5, 0x21, 0x00


	//----- nvinfo : EIATTR_SPARSE_MMA_MASK
	.align		4
.L_101:
        /*0048*/ 	.byte	0x03, 0x50
        /*004a*/ 	.short	0x0000


	//----- nvinfo : EIATTR_MAXREG_COUNT
	.align		4
        /*004c*/ 	.byte	0x03, 0x1b
        /*004e*/ 	.short	0x00ff


	//----- nvinfo : EIATTR_MERCURY_ISA_VERSION
	.align		4
        /*0050*/ 	.byte	0x03, 0x5f
        /*0052*/ 	.short	0x0101


	//----- nvinfo : EIATTR_VRC_CTA_INIT_COUNT
	.align		4
        /*0054*/ 	.byte	0x02, 0x4a
	.zero		1
	.zero		1


	//----- nvinfo : EIATTR_EXIT_INSTR_OFFSETS
	.align		4
        /*0058*/ 	.byte	0x04, 0x1c
        /*005a*/ 	.short	(.L_103 - .L_102)


	//   ....[0]....
.L_102:
        /*005c*/ 	.word	0x00000070


	//   ....[1]....
        /*0060*/ 	.word	0x00000150


	//----- nvinfo : EIATTR_CBANK_PARAM_SIZE
	.align		4
.L_103:
        /*0064*/ 	.byte	0x03, 0x19
        /*0066*/ 	.short	0x001c


	//----- nvinfo : EIATTR_PARAM_CBANK
	.align		4
        /*0068*/ 	.byte	0x04, 0x0a
        /*006a*/ 	.short	(.L_105 - .L_104)
	.align		4
.L_104:
        /*006c*/ 	.word	index@(.nv.constant0._Z16sigmoid_backwardPKfS0_Pfi)
        /*0070*/ 	.short	0x0380
        /*0072*/ 	.short	0x001c


	//----- nvinfo : EIATTR_SW_WAR
	.align		4
.L_105:
        /*0074*/ 	.byte	0x04, 0x36
        /*0076*/ 	.short	(.L_107 - .L_106)
.L_106:
        /*0078*/ 	.word	0x00000008
.L_107:


//--------------------- .nv.info._Z15sigmoid_forwardPKfPfi --------------------------
	.section	.nv.info._Z15sigmoid_forwardPKfPfi,"",@"SHT_CUDA_INFO"
	.sectionflags	@""
	.align	4


	//----- nvinfo : EIATTR_CUDA_API_VERSION
	.align		4
        /*0000*/ 	.byte	0x04, 0x37
        /*0002*/ 	.short	(.L_109 - .L_108)
.L_108:
        /*0004*/ 	.word	0x00000082


	//----- nvinfo : EIATTR_KPARAM_INFO
	.align		4
.L_109:
        /*0008*/ 	.byte	0x04, 0x17
        /*000a*/ 	.short	(.L_111 - .L_110)
.L_110:
        /*000c*/ 	.word	0x00000000
        /*0010*/ 	.short	0x0002
        /*0012*/ 	.short	0x0010
        /*0014*/ 	.byte	0x00, 0xf0, 0x11, 0x00


	//----- nvinfo : EIATTR_KPARAM_INFO
	.align		4
.L_111:
        /*0018*/ 	.byte	0x04, 0x17
        /*001a*/ 	.short	(.L_113 - .L_112)
.L_112:
        /*001c*/ 	.word	0x00000000
        /*0020*/ 	.short	0x0001
        /*0022*/ 	.short	0x0008
        /*0024*/ 	.byte	0x00, 0xf5, 0x21, 0x00


	//----- nvinfo : EIATTR_KPARAM_INFO
	.align		4
.L_113:
        /*0028*/ 	.byte	0x04, 0x17
        /*002a*/ 	.short	(.L_115 - .L_114)
.L_114:
        /*002c*/ 	.word	0x00000000
        /*0030*/ 	.short	0x0000
        /*0032*/ 	.short	0x0000
        /*0034*/ 	.byte	0x00, 0xf5, 0x21, 0x00


	//----- nvinfo : EIATTR_SPARSE_MMA_MASK
	.align		4
.L_115:
        /*0038*/ 	.byte	0x03, 0x50
        /*003a*/ 	.short	0x0000


	//----- nvinfo : EIATTR_MAXREG_COUNT
	.align		4
        /*003c*/ 	.byte	0x03, 0x1b
        /*003e*/ 	.short	0x00ff


	//----- nvinfo : EIATTR_MERCURY_ISA_VERSION
	.align		4
        /*0040*/ 	.byte	0x03, 0x5f
        /*0042*/ 	.short	0x0101


	//----- nvinfo : EIATTR_VRC_CTA_INIT_COUNT
	.align		4
        /*0044*/ 	.byte	0x02, 0x4a
	.zero		1
	.zero		1


	//----- nvinfo : EIATTR_EXIT_INSTR_OFFSETS
	.align		4
        /*0048*/ 	.byte	0x04, 0x1c
        /*004a*/ 	.short	(.L_117 - .L_116)


	//   ....[0]....
.L_116:
        /*004c*/ 	.word	0x00000070


	//   ....[1]....
        /*0050*/ 	.word	0x00000260


	//----- nvinfo : EIATTR_CRS_STACK_SIZE
	.align		4
.L_117:
        /*0054*/ 	.byte	0x04, 0x1e
        /*0056*/ 	.short	(.L_119 - .L_118)
.L_118:
        /*0058*/ 	.word	0x00000000


	//----- nvinfo : EIATTR_CBANK_PARAM_SIZE
	.align		4
.L_119:
        /*005c*/ 	.byte	0x03, 0x19
        /*005e*/ 	.short	0x0014


	//----- nvinfo : EIATTR_PARAM_CBANK
	.align		4
        /*0060*/ 	.byte	0x04, 0x0a
        /*0062*/ 	.short	(.L_121 - .L_120)
	.align		4
.L_120:
        /*0064*/ 	.word	index@(.nv.constant0._Z15sigmoid_forwardPKfPfi)
        /*0068*/ 	.short	0x0380
        /*006a*/ 	.short	0x0014


	//----- nvinfo : EIATTR_SW_WAR
	.align		4
.L_121:
        /*006c*/ 	.byte	0x04, 0x36
        /*006e*/ 	.short	(.L_123 - .L_122)
.L_122:
        /*0070*/ 	.word	0x00000008
.L_123:


//--------------------- .nv.info._Z13relu_backwardPKfS0_Pfi --------------------------
	.section	.nv.info._Z13relu_backwardPKfS0_Pfi,"",@"SHT_CUDA_INFO"
	.sectionflags	@""
	.align	4


	//----- nvinfo : EIATTR_CUDA_API_VERSION
	.align		4
        /*0000*/ 	.byte	0x04, 0x37
        /*0002*/ 	.short	(.L_125 - .L_124)
.L_124:
        /*0004*/ 	.word	0x00000082


	//----- nvinfo : EIATTR_KPARAM_INFO
	.align		4
.L_125:
        /*0008*/ 	.byte	0x04, 0x17
        /*000a*/ 	.short	(.L_127 - .L_126)
.L_126:
        /*000c*/ 	.word	0x00000000
        /*0010*/ 	.short	0x0003
        /*0012*/ 	.short	0x0018
        /*0014*/ 	.byte	0x00, 0xf0, 0x11, 0x00


	//----- nvinfo : EIATTR_KPARAM_INFO
	.align		4
.L_127:
        /*0018*/ 	.byte	0x04, 0x17
        /*001a*/ 	.short	(.L_129 - .L_128)
.L_128:
        /*001c*/ 	.word	0x00000000
        /*0020*/ 	.short	0x0002
        /*0022*/ 	.short	0x0010
        /*0024*/ 	.byte	0x00, 0xf5, 0x21, 0x00


	//----- nvinfo : EIATTR_KPARAM_INFO
	.align		4
.L_129:
        /*0028*/ 	.byte	0x04, 0x17
        /*002a*/ 	.short	(.L_131 - .L_130)
.L_130:
        /*002c*/ 	.word	0x00000000
        /*0030*/ 	.short	0x0001
        /*0032*/ 	.short	0x0008
        /*0034*/ 	.byte	0x00, 0xf5, 0x21, 0x00


	//----- nvinfo : EIATTR_KPARAM_INFO
	.align		4
.L_131:
        /*0038*/ 	.byte	0x04, 0x17
        /*003a*/ 	.short	(.L_133 - .L_132)
.L_132:
        /*003c*/ 	.word	0x00000000
        /*0040*/ 	.short	0x0000
        /*0042*/ 	.short	0x0000
        /*0044*/ 	.byte	0x00, 0xf5, 0x21, 0x00


	//----- nvinfo : EIATTR_SPARSE_MMA_MASK
	.align		4
.L_133:
        /*0048*/ 	.byte	0x03, 0x50
        /*004a*/ 	.short	0x0000


	//----- nvinfo : EIATTR_MAXREG_COUNT
	.align		4
        /*004c*/ 	.byte	0x03, 0x1b
        /*004e*/ 	.short	0x00ff


	//----- nvinfo : EIATTR_MERCURY_ISA_VERSION
	.align		4
        /*0050*/ 	.byte	0x03, 0x5f
        /*0052*/ 	.short	0x0101


	//----- nvinfo : EIATTR_VRC_CTA_INIT_COUNT
	.align		4
        /*0054*/ 	.byte	0x02, 0x4a
	.zero		1
	.zero		1


	//----- nvinfo : EIATTR_EXIT_INSTR_OFFSETS
	.align		4
        /*0058*/ 	.byte	0x04, 0x1c
        /*005a*/ 	.short	(.L_135 - .L_134)


	//   ....[0]....
.L_134:
        /*005c*/ 	.word	0x00000070


	//   ....[1]....
        /*0060*/ 	.word	0x00000170


	//----- nvinfo : EIATTR_CRS_STACK_SIZE
	.align		4
.L_135:
        /*0064*/ 	.byte	0x04, 0x1e
        /*0066*/ 	.short	(.L_137 - .L_136)
.L_136:
        /*0068*/ 	.word	0x00000000


	//----- nvinfo : EIATTR_CBANK_PARAM_SIZE
	.align		4
.L_137:
        /*006c*/ 	.byte	0x03, 0x19
        /*006e*/ 	.short	0x001c


	//----- nvinfo : EIATTR_PARAM_CBANK
	.align		4
        /*0070*/ 	.byte	0x04, 0x0a
        /*0072*/ 	.short	(.L_139 - .L_138)
	.align		4
.L_138:
        /*0074*/ 	.word	index@(.nv.constant0._Z13relu_backwardPKfS0_Pfi)
        /*0078*/ 	.short	0x0380
        /*007a*/ 	.short	0x001c


	//----- nvinfo : EIATTR_SW_WAR
	.align		4
.L_139:
        /*007c*/ 	.byte	0x04, 0x36
        /*007e*/ 	.short	(.L_141 - .L_140)
.L_140:
        /*0080*/ 	.word	0x00000008
.L_141:


//--------------------- .nv.info._Z12relu_forwardPKfPfi --------------------------
	.section	.nv.info._Z12relu_forwardPKfPfi,"",@"SHT_CUDA_INFO"
	.sectionflags	@""
	.align	4


	//----- nvinfo : EIATTR_CUDA_API_VERSION
	.align		4
        /*0000*/ 	.byte	0x04, 0x37
        /*0002*/ 	.short	(.L_143 - .L_142)
.L_142:
        /*0004*/ 	.word	0x00000082


	//----- nvinfo : EIATTR_KPARAM_INFO
	.align		4
.L_143:
        /*0008*/ 	.byte	0x04, 0x17
        /*000a*/ 	.short	(.L_145 - .L_144)
.L_144:
        /*000c*/ 	.word	0x00000000
        /*0010*/ 	.short	0x0002
        /*0012*/ 	.short	0x0010
        /*0014*/ 	.byte	0x00, 0xf0, 0x11, 0x00


	//----- nvinfo : EIATTR_KPARAM_INFO
	.align		4
.L_145:
        /*0018*/ 	.byte	0x04, 0x17
        /*001a*/ 	.short	(.L_147 - .L_146)
.L_146:
        /*001c*/ 	.word	0x00000000
        /*0020*/ 	.short	0x0001
        /*0022*/ 	.short	0x0008
        /*0024*/ 	.byte	0x00, 0xf5, 0x21, 0x00


	//----- nvinfo : EIATTR_KPARAM_INFO
	.align		4
.L_147:
        /*0028*/ 	.byte	0x04, 0x17
        /*002a*/ 	.short	(.L_149 - .L_148)
.L_148:
        /*002c*/ 	.word	0x00000000
        /*0030*/ 	.short	0x0000
        /*0032*/ 	.short	0x0000
        /*0034*/ 	.byte	0x00, 0xf5, 0x21, 0x00


	//----- nvinfo : EIATTR_SPARSE_MMA_MASK
	.align		4
.L_149:
        /*0038*/ 	.byte	0x03, 0x50
        /*003a*/ 	.short	0x0000


	//----- nvinfo : EIATTR_MAXREG_COUNT
	.align		4
        /*003c*/ 	.byte	0x03, 0x1b
        /*003e*/ 	.short	0x00ff


	//----- nvinfo : EIATTR_MERCURY_ISA_VERSION
	.align		4
        /*0040*/ 	.byte	0x03, 0x5f
        /*0042*/ 	.short	0x0101


	//----- nvinfo : EIATTR_VRC_CTA_INIT_COUNT
	.align		4
        /*0044*/ 	.byte	0x02, 0x4a
	.zero		1
	.zero		1


	//----- nvinfo : EIATTR_EXIT_INSTR_OFFSETS
	.align		4
        /*0048*/ 	.byte	0x04, 0x1c
        /*004a*/ 	.short	(.L_151 - .L_150)


	//   ....[0]....
.L_150:
        /*004c*/ 	.word	0x00000070


	//   ....[1]....
        /*0050*/ 	.word	0x00000100


	//----- nvinfo : EIATTR_CBANK_PARAM_SIZE
	.align		4
.L_151:
        /*0054*/ 	.byte	0x03, 0x19
        /*0056*/ 	.short	0x0014


	//----- nvinfo : EIATTR_PARAM_CBANK
	.align		4
        /*0058*/ 	.byte	0x04, 0x0a
        /*005a*/ 	.short	(.L_153 - .L_152)
	.align		4
.L_152:
        /*005c*/ 	.word	index@(.nv.constant0._Z12relu_forwardPKfPfi)
        /*0060*/ 	.short	0x0380
        /*0062*/ 	.short	0x0014


	//----- nvinfo : EIATTR_SW_WAR
	.align		4
.L_153:
        /*0064*/ 	.byte	0x04, 0x36
        /*0066*/ 	.short	(.L_155 - .L_154)
.L_154:
        /*0068*/ 	.word	0x00000008
.L_155:


//--------------------- .nv.callgraph             --------------------------
	.section	.nv.callgraph,"",@"SHT_CUDA_CALLGRAPH"
	.align	4
	.sectionentsize	8
	.align		4
        /*0000*/ 	.word	0x00000000
	.align		4
        /*0004*/ 	.word	0xffffffff
	.align		4
        /*0008*/ 	.word	0x00000000
	.align		4
        /*000c*/ 	.word	0xfffffffe
	.align		4
        /*0010*/ 	.word	0x00000000
	.align		4
        /*0014*/ 	.word	0xfffffffd
	.align		4
        /*0018*/ 	.word	0x00000000
	.align		4
        /*001c*/ 	.word	0xfffffffc


//--------------------- .text._Z15softmax_forwardPKfPfi --------------------------
	.section	.text._Z15softmax_forwardPKfPfi,"ax",@progbits
	.align	128
        .global         _Z15softmax_forwardPKfPfi
        .type           _Z15softmax_forwardPKfPfi,@function
        .size           _Z15softmax_forwardPKfPfi,(.L_x_40 - _Z15softmax_forwardPKfPfi)
        .other          _Z15softmax_forwardPKfPfi,@"STO_CUDA_ENTRY STV_DEFAULT"
_Z15softmax_forwardPKfPfi:
.text._Z15softmax_forwardPKfPfi:
[----:B------:R-:W-:Y:S01]  /*0000*/  LDC R1, c[0x0][0x37c] ;  /* 0x0000df00ff017b82 */ /* 0x000fe20000000800 */
[----:B------:R-:W0:Y:S07]  /*0010*/  S2R R7, SR_TID.X ;  /* 0x0000000000077919 */ /* 0x000e2e0000002100 */
[----:B------:R-:W0:Y:S01]  /*0020*/  LDC R6, c[0x0][0x390] ;  /* 0x0000e400ff067b82 */ /* 0x000e220000000800 */
[----:B------:R-:W1:Y:S01]  /*0030*/  LDCU.64 UR6, c[0x0][0x358] ;  /* 0x00006b00ff0677ac */ /* 0x000e620008000a00 */
[----:B------:R-:W-:Y:S01]  /*0040*/  BSSY.RECONVERGENT B0, `(.L_x_0) ;  /* 0x0000011000007945 */ /* 0x000fe20003800200 */
[----:B------:R-:W-:-:S05]  /*0050*/  IMAD.MOV.U32 R11, RZ, RZ, -0xeb60d36 ;  /* 0xf149f2caff0b7424 */ /* 0x000fca00078e00ff */
[----:B------:R-:W2:Y:S08]  /*0060*/  S2UR UR4, SR_CTAID.X ;  /* 0x00000000000479c3 */ /* 0x000eb00000002500 */
[----:B------:R-:W3:Y:S01]  /*0070*/  LDC.64 R2, c[0x0][0x380] ;  /* 0x0000e000ff027b82 */ /* 0x000ee20000000a00 */
[----:B0-----:R-:W-:Y:S01]  /*0080*/  ISETP.GE.AND P0, PT, R7, R6, PT ;  /* 0x000000060700720c */ /* 0x001fe20003f06270 */
[----:B--2---:R-:W-:-:S04]  /*0090*/  IMAD R9, R6, UR4, RZ ;  /* 0x0000000406097c24 */ /* 0x004fc8000f8e02ff */
[----:B---3--:R-:W-:-:S08]  /*00a0*/  IMAD.WIDE R2, R9, 0x4, R2 ;  /* 0x0000000409027825 */ /* 0x008fd000078e0202 */
[----:B-1----:R-:W-:Y:S05]  /*00b0*/  @P0 BRA `(.L_x_1) ;  /* 0x0000000000240947 */ /* 0x002fea0003800000 */
[----:B------:R-:W0:Y:S01]  /*00c0*/  LDC R0, c[0x0][0x360] ;  /* 0x0000d800ff007b82 */ /* 0x000e220000000800 */
[----:B------:R-:W-:Y:S02]  /*00d0*/  IMAD.MOV.U32 R11, RZ, RZ, -0xeb60d36 ;  /* 0xf149f2caff0b7424 */ /* 0x000fe400078e00ff */
[----:B------:R-:W-:-:S07]  /*00e0*/  IMAD.MOV.U32 R13, RZ, RZ, R7 ;  /* 0x000000ffff0d7224 */ /* 0x000fce00078e0007 */
.L_x_2:
[----:B------:R-:W-:-:S06]  /*00f0*/  IMAD.WIDE R4, R13, 0x4, R2 ;  /* 0x000000040d047825 */ /* 0x000fcc00078e0202 */
[----:B------:R-:W2:Y:S01]  /*0100*/  LDG.E R4, desc[UR6][R4.64] ;  /* 0x0000000604047981 */ /* 0x000ea2000c1e1900 */
[----:B0-----:R-:W-:-:S05]  /*0110*/  IMAD.IADD R13, R0, 0x1, R13 ;  /* 0x00000001000d7824 */ /* 0x001fca00078e020d */
[----:B------:R-:W-:Y:S02]  /*0120*/  ISETP.GE.AND P0, PT, R13, R6, PT ;  /* 0x000000060d00720c */ /* 0x000fe40003f06270 */
[----:B--2---:R-:W-:-:S11]  /*0130*/  FMNMX R11, R4, R11, !PT ;  /* 0x0000000b040b7209 */ /* 0x004fd60007800000 */
[----:B------:R-:W-:Y:S05]  /*0140*/  @!P0 BRA `(.L_x_2) ;  /* 0xfffffffc00e88947 */ /* 0x000fea000383ffff */
.L_x_1:
[----:B------:R-:W-:Y:S05]  /*0150*/  BSYNC.RECONVERGENT B0 ;  /* 0x0000000000007941 */ /* 0x000fea0003800200 */
.L_x_0:
[----:B------:R-:W0:Y:S01]  /*0160*/  S2UR UR5, SR_CgaCtaId ;  /* 0x00000000000579c3 */ /* 0x000e220000008800 */
[----:B------:R-:W-:Y:S01]  /*0170*/  UMOV UR4, 0x400 ;  /* 0x0000040000047882 */ /* 0x000fe20000000000 */
[----:B------:R-:W1:Y:S01]  /*0180*/  LDCU UR8, c[0x0][0x360] ;  /* 0x00006c00ff0877ac */ /* 0x000e620008000800 */
[----:B------:R-:W2:Y:S05]  /*0190*/  LDCU UR9, c[0x0][0x390] ;  /* 0x00007200ff0977ac */ /* 0x000eaa0008000800 */
[----:B------:R-:W3:Y:S01]  /*01a0*/  LDC.64 R4, c[0x0][0x388] ;  /* 0x0000e200ff047b82 */ /* 0x000ee20000000a00 */
[----:B-1----:R-:W-:Y:S02]  /*01b0*/  UISETP.GE.U32.AND UP0, UPT, UR8, 0x2, UPT ;  /* 0x000000020800788c */ /* 0x002fe4000bf06070 */
[----:B0-----:R-:W-:Y:S01]  /*01c0*/  ULEA UR4, UR5, UR4, 0x18 ;  /* 0x0000000405047291 */ /* 0x001fe2000f8ec0ff */
[----:B--2---:R-:W-:-:S05]  /*01d0*/  ISETP.GE.AND P1, PT, R7, UR9, PT ;  /* 0x0000000907007c0c */ /* 0x004fca000bf26270 */
[----:B------:R-:W-:Y:S01]  /*01e0*/  LEA R0, R7, UR4, 0x2 ;  /* 0x0000000407007c11 */ /* 0x000fe2000f8e10ff */
[----:B---3--:R-:W-:-:S04]  /*01f0*/  IMAD.WIDE R4, R9, 0x4, R4 ;  /* 0x0000000409047825 */ /* 0x008fc800078e0204 */
[----:B------:R0:W-:Y:S01]  /*0200*/  STS [R0], R11 ;  /* 0x0000000b00007388 */ /* 0x0001e20000000800 */
[----:B------:R-:W-:Y:S01]  /*0210*/  IMAD.MOV.U32 R9, RZ, RZ, RZ ;  /* 0x000000ffff097224 */ /* 0x000fe200078e00ff */
[----:B------:R-:W-:Y:S06]  /*0220*/  BAR.SYNC.DEFER_BLOCKING 0x0 ;  /* 0x0000000000007b1d */ /* 0x000fec0000010000 */
[----:B------:R-:W-:Y:S05]  /*0230*/  BRA.U !UP0, `(.L_x_3) ;  /* 0x0000000108307547 */ /* 0x000fea000b800000 */
[----:B------:R-:W-:-:S07]  /*0240*/  IMAD.U32 R6, RZ, RZ, UR8 ;  /* 0x00000008ff067e24 */ /* 0x000fce000f8e00ff */
.L_x_4:
[----:B------:R-:W-:-:S04]  /*0250*/  SHF.R.U32.HI R12, RZ, 0x1, R6 ;  /* 0x00000001ff0c7819 */ /* 0x000fc80000011606 */
[----:B------:R-:W-:-:S13]  /*0260*/  ISETP.GE.U32.AND P0, PT, R7, R12, PT ;  /* 0x0000000c0700720c */ /* 0x000fda0003f06070 */
[----:B------:R-:W-:Y:S01]  /*0270*/  @!P0 LEA R10, R12, R0, 0x2 ;  /* 0x000000000c0a8211 */ /* 0x000fe200078e10ff */
[----:B------:R-:W-:Y:S04]  /*0280*/  @!P0 LDS R8, [R0] ;  /* 0x0000000000088984 */ /* 0x000fe80000000800 */
[----:B0-----:R-:W0:Y:S02]  /*0290*/  @!P0 LDS R11, [R10] ;  /* 0x000000000a0b8984 */ /* 0x001e240000000800 */
[----:B0-----:R-:W-:-:S05]  /*02a0*/  @!P0 FMNMX R11, R8, R11, !PT ;  /* 0x0000000b080b8209 */ /* 0x001fca0007800000 */
[----:B------:R1:W-:Y:S01]  /*02b0*/  @!P0 STS [R0], R11 ;  /* 0x0000000b00008388 */ /* 0x0003e20000000800 */
[----:B------:R-:W-:Y:S01]  /*02c0*/  BAR.SYNC.DEFER_BLOCKING 0x0 ;  /* 0x0000000000007b1d */ /* 0x000fe20000010000 */
[----:B------:R-:W-:Y:S01]  /*02d0*/  ISETP.GT.U32.AND P0, PT, R6, 0x3, PT ;  /* 0x000000030600780c */ /* 0x000fe20003f04070 */
[----:B------:R-:W-:-:S12]  /*02e0*/  IMAD.MOV.U32 R6, RZ, RZ, R12 ;  /* 0x000000ffff067224 */ /* 0x000fd800078e000c */
[----:B-1----:R-:W-:Y:S05]  /*02f0*/  @P0 BRA `(.L_x_4) ;  /* 0xfffffffc00d40947 */ /* 0x002fea000383ffff */
.L_x_3:
[----:B------:R-:W-:Y:S04]  /*0300*/  BSSY.RECONVERGENT B0, `(.L_x_5) ;  /* 0x000001b000007945 */ /* 0x000fe80003800200 */
[----:B------:R-:W-:Y:S05]  /*0310*/  @P1 BRA `(.L_x_6) ;  /* 0x0000000000641947 */ /* 0x000fea0003800000 */
[----:B------:R-:W1:Y:S01]  /*0320*/  S2UR UR5, SR_CgaCtaId ;  /* 0x00000000000579c3 */ /* 0x000e620000008800 */
[----:B------:R-:W-:Y:S01]  /*0330*/  UMOV UR4, 0x400 ;  /* 0x0000040000047882 */ /* 0x000fe20000000000 */
[----:B------:R-:W-:Y:S02]  /*0340*/  IMAD.MOV.U32 R9, RZ, RZ, RZ ;  /* 0x000000ffff097224 */ /* 0x000fe400078e00ff */
[----:B------:R-:W-:Y:S01]  /*0350*/  IMAD.MOV.U32 R13, RZ, RZ, R7 ;  /* 0x000000ffff0d7224 */ /* 0x000fe200078e0007 */
[----:B-1----:R-:W-:-:S09]  /*0360*/  ULEA UR4, UR5, UR4, 0x18 ;  /* 0x0000000405047291 */ /* 0x002fd2000f8ec0ff */
[----:B------:R-:W1:Y:S03]  /*0370*/  LDS R6, [UR4] ;  /* 0x00000004ff067984 */ /* 0x000e660008000800 */
.L_x_7:
[----:B0-2---:R-:W-:-:S06]  /*0380*/  IMAD.WIDE R10, R13, 0x4, R2 ;  /* 0x000000040d0a7825 */ /* 0x005fcc00078e0202 */
[----:B------:R-:W1:Y:S01]  /*0390*/  LDG.E R11, desc[UR6][R10.64] ;  /* 0x000000060a0b7981 */ /* 0x000e62000c1e1900 */
[----:B------:R-:W-:Y:S02]  /*03a0*/  IMAD.MOV.U32 R15, RZ, RZ, 0x3bbb989d ;  /* 0x3bbb989dff0f7424 */ /* 0x000fe400078e00ff */
[----:B------:R-:W-:Y:S02]  /*03b0*/  IMAD.MOV.U32 R17, RZ, RZ, 0x437c0000 ;  /* 0x437c0000ff117424 */ /* 0x000fe400078e00ff */
[----:B-1----:R-:W-:Y:S01]  /*03c0*/  FADD R8, -R6, R11 ;  /* 0x0000000b06087221 */ /* 0x002fe20000000100 */
[----:B------:R-:W-:-:S04]  /*03d0*/  IMAD.WIDE R10, R13, 0x4, R4 ;  /* 0x000000040d0a7825 */ /* 0x000fc800078e0204 */
[----:B------:R-:W-:Y:S01]  /*03e0*/  FFMA.SAT R12, R8, R15, 0.5 ;  /* 0x3f000000080c7423 */ /* 0x000fe2000000200f */
[----:B------:R-:W-:-:S03]  /*03f0*/  VIADD R13, R13, UR8 ;  /* 0x000000080d0d7c36 */ /* 0x000fc60008000000 */
[----:B------:R-:W-:Y:S02]  /*0400*/  FFMA.RM R12, R12, R17, 12582913 ;  /* 0x4b4000010c0c7423 */ /* 0x000fe40000004011 */
[----:B------:R-:W-:Y:S02]  /*0410*/  ISETP.GE.AND P0, PT, R13, UR9, PT ;  /* 0x000000090d007c0c */ /* 0x000fe4000bf06270 */
[C---:B------:R-:W-:Y:S01]  /*0420*/  FADD R15, R12.reuse, -12583039 ;  /* 0xcb40007f0c0f7421 */ /* 0x040fe20000000000 */
[----:B------:R-:W-:-:S03]  /*0430*/  SHF.L.U32 R12, R12, 0x17, RZ ;  /* 0x000000170c0c7819 */ /* 0x000fc600000006ff */
[----:B------:R-:W-:-:S04]  /*0440*/  FFMA R15, R8, 1.4426950216293334961, -R15 ;  /* 0x3fb8aa3b080f7823 */ /* 0x000fc8000000080f */
[----:B------:R-:W-:-:S06]  /*0450*/  FFMA R15, R8, 1.925963033500011079e-08, R15 ;  /* 0x32a57060080f7823 */ /* 0x000fcc000000000f */
[----:B------:R-:W0:Y:S02]  /*0460*/  MUFU.EX2 R15, R15 ;  /* 0x0000000f000f7308 */ /* 0x000e240000000800 */
[----:B0-----:R-:W-:-:S04]  /*0470*/  FMUL R12, R12, R15 ;  /* 0x0000000f0c0c7220 */ /* 0x001fc80000400000 */
[----:B------:R-:W-:Y:S01]  /*0480*/  FADD R9, R12, R9 ;  /* 0x000000090c097221 */ /* 0x000fe20000000000 */
[----:B------:R2:W-:Y:S01]  /*0490*/  STG.E desc[UR6][R10.64], R12 ;  /* 0x0000000c0a007986 */ /* 0x0005e2000c101906 */
[----:B------:R-:W-:Y:S05]  /*04a0*/  @!P0 BRA `(.L_x_7) ;  /* 0xfffffffc00b48947 */ /* 0x000fea000383ffff */
.L_x_6:
[----:B------:R-:W-:Y:S05]  /*04b0*/  BSYNC.RECONVERGENT B0 ;  /* 0x0000000000007941 */ /* 0x000fea0003800200 */
.L_x_5:
[----:B------:R1:W-:Y:S01]  /*04c0*/  STS [R0], R9 ;  /* 0x0000000900007388 */ /* 0x0003e20000000800 */
[----:B------:R-:W-:Y:S01]  /*04d0*/  UISETP.GE.U32.AND UP0, UPT, UR8, 0x2, UPT ;  /* 0x000000020800788c */ /* 0x000fe2000bf06070 */
[----:B------:R-:W-:Y:S08]  /*04e0*/  BAR.SYNC.DEFER_BLOCKING 0x0 ;  /* 0x0000000000007b1d */ /* 0x000ff00000010000 */
[----:B-1----:R-:W-:Y:S05]  /*04f0*/  BRA.U !UP0, `(.L_x_8) ;  /* 0x0000000108307547 */ /* 0x002fea000b800000 */
[----:B------:R-:W-:-:S07]  /*0500*/  IMAD.U32 R2, RZ, RZ, UR8 ;  /* 0x00000008ff027e24 */ /* 0x000fce000f8e00ff */
.L_x_9:
[----:B------:R-:W-:-:S04]  /*0510*/  SHF.R.U32.HI R8, RZ, 0x1, R2 ;  /* 0x00000001ff087819 */ /* 0x000fc80000011602 */
[----:B------:R-:W-:-:S13]  /*0520*/  ISETP.GE.U32.AND P0, PT, R7, R8, PT ;  /* 0x000000080700720c */ /* 0x000fda0003f06070 */
[----:B------:R-:W-:Y:S01]  /*0530*/  @!P0 IMAD R3, R8, 0x4, R0 ;  /* 0x0000000408038824 */ /* 0x000fe200078e0200 */
[----:B------:R-:W-:Y:S05]  /*0540*/  @!P0 LDS R6, [R0] ;  /* 0x0000000000068984 */ /* 0x000fea0000000800 */
[----:B------:R-:W1:Y:S02]  /*0550*/  @!P0 LDS R3, [R3] ;  /* 0x0000000003038984 */ /* 0x000e640000000800 */
[----:B-1----:R-:W-:-:S05]  /*0560*/  @!P0 FADD R9, R3, R6 ;  /* 0x0000000603098221 */ /* 0x002fca0000000000 */
[----:B------:R1:W-:Y:S01]  /*0570*/  @!P0 STS [R0], R9 ;  /* 0x0000000900008388 */ /* 0x0003e20000000800 */
[----:B------:R-:W-:Y:S01]  /*0580*/  BAR.SYNC.DEFER_BLOCKING 0x0 ;  /* 0x0000000000007b1d */ /* 0x000fe20000010000 */
[----:B------:R-:W-:Y:S01]  /*0590*/  ISETP.GT.U32.AND P0, PT, R2, 0x3, PT ;  /* 0x000000030200780c */ /* 0x000fe20003f04070 */
[----:B------:R-:W-:-:S12]  /*05a0*/  IMAD.MOV.U32 R2, RZ, RZ, R8 ;  /* 0x000000ffff027224 */ /* 0x000fd800078e0008 */
[----:B-1----:R-:W-:Y:S05]  /*05b0*/  @P0 BRA `(.L_x_9) ;  /* 0xfffffffc00d40947 */ /* 0x002fea000383ffff */
.L_x_8:
[----:B------:R-:W1:Y:S02]  /*05c0*/  LDCU UR4, c[0x0][0x390] ;  /* 0x00007200ff0477ac */ /* 0x000e640008000800 */
[----:B-1----:R-:W-:-:S13]  /*05d0*/  ISETP.GE.AND P0, PT, R7, UR4, PT ;  /* 0x0000000407007c0c */ /* 0x002fda000bf06270 */
[----:B------:R-:W-:Y:S05]  /*05e0*/  @P0 EXIT ;  /* 0x000000000000094d */ /* 0x000fea0003800000 */
[----:B------:R-:W1:Y:S01]  /*05f0*/  S2UR UR5, SR_CgaCtaId ;  /* 0x00000000000579c3 */ /* 0x000e620000008800 */
[----:B------:R-:W-:Y:S02]  /*0600*/  UMOV UR4, 0x400 ;  /* 0x0000040000047882 */ /* 0x000fe40000000000 */
[----:B-1----:R-:W-:-:S09]  /*0610*/  ULEA UR4, UR5, UR4, 0x18 ;  /* 0x0000000405047291 */ /* 0x002fd2000f8ec0ff */
[----:B------:R-:W1:Y:S02]  /*0620*/  LDS R3, [UR4] ;  /* 0x00000004ff037984 */ /* 0x000e640008000800 */
[----:B------:R-:W3:Y:S02]  /*0630*/  LDCU UR4, c[0x0][0x390] ;  /* 0x00007200ff0477ac */ /* 0x000ee40008000800 */
.L_x_12:
[----:B------:R-:W-:-:S05]  /*0640*/  IMAD.WIDE R8, R7, 0x4, R4 ;  /* 0x0000000407087825 */ /* 0x000fca00078e0204 */
[----:B0-----:R-:W4:Y:S01]  /*0650*/  LDG.E R0, desc[UR6][R8.64] ;  /* 0x0000000608007981 */ /* 0x001f22000c1e1900 */
[----:B-1----:R-:W2:Y:S01]  /*0660*/  MUFU.RCP R2, R3 ;  /* 0x0000000300027308 */ /* 0x002ea20000001000 */
[----:B------:R-:W-:Y:S01]  /*0670*/  BSSY.RECONVERGENT B0, `(.L_x_10) ;  /* 0x000000b000007945 */ /* 0x000fe20003800200 */
[----:B--2---:R-:W-:-:S04]  /*0680*/  FFMA R11, -R3, R2, 1 ;  /* 0x3f800000030b7423 */ /* 0x004fc80000000102 */
[----:B------:R-:W-:Y:S02]  /*0690*/  FFMA R11, R2, R11, R2 ;  /* 0x0000000b020b7223 */ /* 0x000fe40000000002 */
[----:B----4-:R-:W0:Y:S02]  /*06a0*/  FCHK P0, R0, R3 ;  /* 0x0000000300007302 */ /* 0x010e240000000000 */
[----:B------:R-:W-:-:S04]  /*06b0*/  FFMA R2, R0, R11, RZ ;  /* 0x0000000b00027223 */ /* 0x000fc800000000ff */
[----:B------:R-:W-:-:S04]  /*06c0*/  FFMA R6, -R3, R2, R0 ;  /* 0x0000000203067223 */ /* 0x000fc80000000100 */
[----:B------:R-:W-:Y:S01]  /*06d0*/  FFMA R11, R11, R6, R2 ;  /* 0x000000060b0b7223 */ /* 0x000fe20000000002 */
[----:B0-----:R-:W-:Y:S06]  /*06e0*/  @!P0 BRA `(.L_x_11) ;  /* 0x00000000000c8947 */ /* 0x001fec0003800000 */
[----:B------:R-:W-:-:S07]  /*06f0*/  MOV R2, 0x710 ;  /* 0x0000071000027802 */ /* 0x000fce0000000f00 */
[----:B---3--:R-:W-:Y:S05]  /*0700*/  CALL.REL.NOINC `($__internal_0_$__cuda_sm3x_div_rn_noftz_f32_slowpath) ;  /* 0x00000000001c7944 */ /* 0x008fea0003c00000 */
[----:B------:R-:W-:-:S07]  /*0710*/  IMAD.MOV.U32 R11, RZ, RZ, R0 ;  /* 0x000000ffff0b7224 */ /* 0x000fce00078e0000 */
.L_x_11:
[----:B---3--:R-:W-:Y:S05]  /*0720*/  BSYNC.RECONVERGENT B0 ;  /* 0x0000000000007941 */ /* 0x008fea0003800200 */
.L_x_10:
[----:B------:R4:W-:Y:S01]  /*0730*/  STG.E desc[UR6][R8.64], R11 ;  /* 0x0000000b08007986 */ /* 0x0009e2000c101906 */
[----:B------:R-:W-:-:S04]  /*0740*/  IADD3 R7, PT, PT, R7, UR8, RZ ;  /* 0x0000000807077c10 */ /* 0x000fc8000fffe0ff */
[----:B------:R-:W-:-:S13]  /*0750*/  ISETP.GE.AND P0, PT, R7, UR4, PT ;  /* 0x0000000407007c0c */ /* 0x000fda000bf06270 */
[----:B----4-:R-:W-:Y:S05]  /*0760*/  @!P0 BRA `(.L_x_12) ;  /* 0xfffffffc00b48947 */ /* 0x010fea000383ffff */
[----:B------:R-:W-:Y:S05]  /*0770*/  EXIT ;  /* 0x000000000000794d */ /* 0x000fea0003800000 */
        .weak           $__internal_0_$__cuda_sm3x_div_rn_noftz_f32_slowpath
        .type           $__internal_0_$__cuda_sm3x_div_rn_noftz_f32_slowpath,@function
        .size           $__internal_0_$__cuda_sm3x_div_rn_noftz_f32_slowpath,(.L_x_40 - $__internal_0_$__cuda_sm3x_div_rn_noftz_f32_slowpath)
$__internal_0_$__cuda_sm3x_div_rn_noftz_f32_slowpath:
[--C-:B------:R-:W-:Y:S01]  /*0780*/  SHF.R.U32.HI R10, RZ, 0x17, R3.reuse ;  /* 0x00000017ff0a7819 */ /* 0x100fe20000011603 */
[----:B------:R-:W-:Y:S01]  /*0790*/  BSSY.RECONVERGENT B1, `(.L_x_13) ;  /* 0x0000064000017945 */ /* 0x000fe20003800200 */
[--C-:B------:R-:W-:Y:S01]  /*07a0*/  SHF.R.U32.HI R6, RZ, 0x17, R0.reuse ;  /* 0x00000017ff067819 */ /* 0x100fe20000011600 */
[----:B------:R-:W-:Y:S01]  /*07b0*/  IMAD.MOV.U32 R11, RZ, RZ, R0 ;  /* 0x000000ffff0b7224 */ /* 0x000fe200078e0000 */
[----:B------:R-:W-:Y:S01]  /*07c0*/  LOP3.LUT R10, R10, 0xff, RZ, 0xc0, !PT ;  /* 0x000000ff0a0a7812 */ /* 0x000fe200078ec0ff */
[----:B------:R-:W-:Y:S01]  /*07d0*/  IMAD.MOV.U32 R12, RZ, RZ, R3 ;  /* 0x000000ffff0c7224 */ /* 0x000fe200078e0003 */
[----:B------:R-:W-:-:S03]  /*07e0*/  LOP3.LUT R16, R6, 0xff, RZ, 0xc0, !PT ;  /* 0x000000ff06107812 */ /* 0x000fc600078ec0ff */
[----:B------:R-:W-:Y:S02]  /*07f0*/  VIADD R13, R10, 0xffffffff ;  /* 0xffffffff0a0d7836 */ /* 0x000fe40000000000 */
[----:B------:R-:W-:-:S03]  /*0800*/  VIADD R14, R16, 0xffffffff ;  /* 0xffffffff100e7836 */ /* 0x000fc60000000000 */
[----:B------:R-:W-:-:S04]  /*0810*/  ISETP.GT.U32.AND P0, PT, R13, 0xfd, PT ;  /* 0x000000fd0d00780c */ /* 0x000fc80003f04070 */
[----:B------:R-:W-:-:S13]  /*0820*/  ISETP.GT.U32.OR P0, PT, R14, 0xfd, P0 ;  /* 0x000000fd0e00780c */ /* 0x000fda0000704470 */
[----:B------:R-:W-:Y:S01]  /*0830*/  @!P0 IMAD.MOV.U32 R6, RZ, RZ, RZ ;  /* 0x000000ffff068224 */ /* 0x000fe200078e00ff */
[----:B------:R-:W-:Y:S06]  /*0840*/  @!P0 BRA `(.L_x_14) ;  /* 0x00000000005c8947 */ /* 0x000fec0003800000 */
[----:B------:R-:W-:Y:S02]  /*0850*/  FSETP.GTU.FTZ.AND P1, PT, |R3|, +INF , PT ;  /* 0x7f8000000300780b */ /* 0x000fe40003f3c200 */
[----:B------:R-:W-:-:S04]  /*0860*/  FSETP.GTU.FTZ.AND P0, PT, |R0|, +INF , PT ;  /* 0x7f8000000000780b */ /* 0x000fc80003f1c200 */
[----:B------:R-:W-:-:S13]  /*0870*/  PLOP3.LUT P0, PT, P0, P1, PT, 0xf8, 0x8f ;  /* 0x00000000008f781c */ /* 0x000fda0000703f70 */
[----:B------:R-:W-:Y:S05]  /*0880*/  @P0 BRA `(.L_x_15) ;  /* 0x00000004004c0947 */ /* 0x000fea0003800000 */
[----:B------:R-:W-:-:S13]  /*0890*/  LOP3.LUT P0, RZ, R12, 0x7fffffff, R11, 0xc8, !PT ;  /* 0x7fffffff0cff7812 */ /* 0x000fda000780c80b */
[----:B------:R-:W-:Y:S05]  /*08a0*/  @!P0 BRA `(.L_x_16) ;  /* 0x00000004003c8947 */ /* 0x000fea0003800000 */
[C---:B------:R-:W-:Y:S02]  /*08b0*/  FSETP.NEU.FTZ.AND P2, PT, |R0|.reuse, +INF , PT ;  /* 0x7f8000000000780b */ /* 0x040fe40003f5d200 */
[----:B------:R-:W-:Y:S02]  /*08c0*/  FSETP.NEU.FTZ.AND P1, PT, |R3|, +INF , PT ;  /* 0x7f8000000300780b */ /* 0x000fe40003f3d200 */
[----:B------:R-:W-:-:S11]  /*08d0*/  FSETP.NEU.FTZ.AND P0, PT, |R0|, +INF , PT ;  /* 0x7f8000000000780b */ /* 0x000fd60003f1d200 */
[----:B------:R-:W-:Y:S05]  /*08e0*/  @!P1 BRA !P2, `(.L_x_16) ;  /* 0x00000004002c9947 */ /* 0x000fea0005000000 */
[----:B------:R-:W-:-:S04]  /*08f0*/  LOP3.LUT P2, RZ, R11, 0x7fffffff, RZ, 0xc0, !PT ;  /* 0x7fffffff0bff7812 */ /* 0x000fc8000784c0ff */
[----:B------:R-:W-:-:S13]  /*0900*/  PLOP3.LUT P1, PT, P1, P2, PT, 0x2f, 0xf2 ;  /* 0x0000000000f2781c */ /* 0x000fda0000f24577 */
[----:B------:R-:W-:Y:S05]  /*0910*/  @P1 BRA `(.L_x_17) ;  /* 0x0000000400181947 */ /* 0x000fea0003800000 */
[----:B------:R-:W-:-:S04]  /*0920*/  LOP3.LUT P1, RZ, R12, 0x7fffffff, RZ, 0xc0, !PT ;  /* 0x7fffffff0cff7812 */ /* 0x000fc8000782c0ff */
[----:B------:R-:W-:-:S13]  /*0930*/  PLOP3.LUT P0, PT, P0, P1, PT, 0x2f, 0xf2 ;  /* 0x0000000000f2781c */ /* 0x000fda0000702577 */
[----:B------:R-:W-:Y:S05]  /*0940*/  @P0 BRA `(.L_x_18) ;  /* 0x0000000400000947 */ /* 0x000fea0003800000 */
[----:B------:R-:W-:Y:S02]  /*0950*/  ISETP.GE.AND P0, PT, R14, RZ, PT ;  /* 0x000000ff0e00720c */ /* 0x000fe40003f06270 */
[----:B------:R-:W-:-:S11]  /*0960*/  ISETP.GE.AND P1, PT, R13, RZ, PT ;  /* 0x000000ff0d00720c */ /* 0x000fd60003f26270 */
[----:B------:R-:W-:Y:S01]  /*0970*/  @P0 MOV R6, RZ ;  /* 0x000000ff00060202 */ /* 0x000fe20000000f00 */
[----:B------:R-:W-:Y:S02]  /*0980*/  @!P0 IMAD.MOV.U32 R6, RZ, RZ, -0x40 ;  /* 0xffffffc0ff068424 */ /* 0x000fe400078e00ff */
[----:B------:R-:W-:Y:S01]  /*0990*/  @!P0 FFMA R11, R0, 1.84467440737095516160e+19, RZ ;  /* 0x5f800000000b8823 */ /* 0x000fe200000000ff */
[----:B------:R-:W-:Y:S01]  /*09a0*/  @!P1 FFMA R12, R3, 1.84467440737095516160e+19, RZ ;  /* 0x5f800000030c9823 */ /* 0x000fe200000000ff */
[----:B------:R-:W-:-:S07]  /*09b0*/  @!P1 VIADD R6, R6, 0x40 ;  /* 0x0000004006069836 */ /* 0x000fce0000000000 */
.L_x_14:
[----:B------:R-:W-:Y:S01]  /*09c0*/  LEA R13, R10, 0xc0800000, 0x17 ;  /* 0xc08000000a0d7811 */ /* 0x000fe200078eb8ff */
[----:B------:R-:W-:Y:S04]  /*09d0*/  BSSY.RECONVERGENT B2, `(.L_x_19) ;  /* 0x0000036000027945 */ /* 0x000fe80003800200 */
[----:B------:R-:W-:Y:S02]  /*09e0*/  IMAD.IADD R13, R12, 0x1, -R13 ;  /* 0x000000010c0d7824 */ /* 0x000fe400078e0a0d */
[----:B------:R-:W-:Y:S02]  /*09f0*/  VIADD R12, R16, 0xffffff81 ;  /* 0xffffff81100c7836 */ /* 0x000fe40000000000 */
[----:B------:R-:W0:Y:S01]  /*0a00*/  MUFU.RCP R14, R13 ;  /* 0x0000000d000e7308 */ /* 0x000e220000001000 */
[----:B------:R-:W-:Y:S01]  /*0a10*/  FADD.FTZ R15, -R13, -RZ ;  /* 0x800000ff0d0f7221 */ /* 0x000fe20000010100 */
[----:B------:R-:W-:-:S03]  /*0a20*/  IMAD R0, R12, -0x800000, R11 ;  /* 0xff8000000c007824 */ /* 0x000fc600078e020b */
[----:B0-----:R-:W-:-:S04]  /*0a30*/  FFMA R17, R14, R15, 1 ;  /* 0x3f8000000e117423 */ /* 0x001fc8000000000f */
[----:B------:R-:W-:-:S04]  /*0a40*/  FFMA R16, R14, R17, R14 ;  /* 0x000000110e107223 */ /* 0x000fc8000000000e */
[----:B------:R-:W-:-:S04]  /*0a50*/  FFMA R11, R0, R16, RZ ;  /* 0x00000010000b7223 */ /* 0x000fc800000000ff */
[----:B------:R-:W-:-:S04]  /*0a60*/  FFMA R14, R15, R11, R0 ;  /* 0x0000000b0f0e7223 */ /* 0x000fc80000000000 */
[----:B------:R-:W-:Y:S01]  /*0a70*/  FFMA R17, R16, R14, R11 ;  /* 0x0000000e10117223 */ /* 0x000fe2000000000b */
[----:B------:R-:W-:-:S03]  /*0a80*/  IADD3 R11, PT, PT, R12, 0x7f, -R10 ;  /* 0x0000007f0c0b7810 */ /* 0x000fc60007ffe80a */
[----:B------:R-:W-:Y:S01]  /*0a90*/  FFMA R14, R15, R17, R0 ;  /* 0x000000110f0e7223 */ /* 0x000fe20000000000 */
[----:B------:R-:W-:-:S03]  /*0aa0*/  IADD3 R11, PT, PT, R11, R6, RZ ;  /* 0x000000060b0b7210 */ /* 0x000fc60007ffe0ff */
[----:B------:R-:W-:-:S05]  /*0ab0*/  FFMA R0, R16, R14, R17 ;  /* 0x0000000e10007223 */ /* 0x000fca0000000011 */
[----:B------:R-:W-:-:S04]  /*0ac0*/  SHF.R.U32.HI R10, RZ, 0x17, R0 ;  /* 0x00000017ff0a7819 */ /* 0x000fc80000011600 */
[----:B------:R-:W-:-:S05]  /*0ad0*/  LOP3.LUT R10, R10, 0xff, RZ, 0xc0, !PT ;  /* 0x000000ff0a0a7812 */ /* 0x000fca00078ec0ff */
[----:B------:R-:W-:-:S04]  /*0ae0*/  IMAD.IADD R12, R10, 0x1, R11 ;  /* 0x000000010a0c7824 */ /* 0x000fc800078e020b */
[----:B------:R-:W-:-:S05]  /*0af0*/  VIADD R6, R12, 0xffffffff ;  /* 0xffffffff0c067836 */ /* 0x000fca0000000000 */
[----:B------:R-:W-:-:S13]  /*0b00*/  ISETP.GE.U32.AND P0, PT, R6, 0xfe, PT ;  /* 0x000000fe0600780c */ /* 0x000fda0003f06070 */
[----:B------:R-:W-:Y:S05]  /*0b10*/  @!P0 BRA `(.L_x_20) ;  /* 0x0000000000808947 */ /* 0x000fea0003800000 */
[----:B------:R-:W-:-:S13]  /*0b20*/  ISETP.GT.AND P0, PT, R12, 0xfe, PT ;  /* 0x000000fe0c00780c */ /* 0x000fda0003f04270 */
[----:B------:R-:W-:Y:S05]  /*0b30*/  @P0 BRA `(.L_x_21) ;  /* 0x00000000006c0947 */ /* 0x000fea0003800000 */
[----:B------:R-:W-:-:S13]  /*0b40*/  ISETP.GE.AND P0, PT, R12, 0x1, PT ;  /* 0x000000010c00780c */ /* 0x000fda0003f06270 */
[----:B------:R-:W-:Y:S05]  /*0b50*/  @P0 BRA `(.L_x_22) ;  /* 0x0000000000740947 */ /* 0x000fea0003800000 */
[----:B------:R-:W-:Y:S02]  /*0b60*/  ISETP.GE.AND P0, PT, R12, -0x18, PT ;  /* 0xffffffe80c00780c */ /* 0x000fe40003f06270 */
[----:B------:R-:W-:-:S11]  /*0b70*/  LOP3.LUT R0, R0, 0x80000000, RZ, 0xc0, !PT ;  /* 0x8000000000007812 */ /* 0x000fd600078ec0ff */
[----:B------:R-:W-:Y:S05]  /*0b80*/  @!P0 BRA `(.L_x_22) ;  /* 0x0000000000688947 */ /* 0x000fea0003800000 */
[-CC-:B------:R-:W-:Y:S01]  /*0b90*/  FFMA.RZ R6, R16, R14.reuse, R17.reuse ;  /* 0x0000000e10067223 */ /* 0x180fe2000000c011 */
[----:B------:R-:W-:Y:S02]  /*0ba0*/  VIADD R13, R12, 0x20 ;  /* 0x000000200c0d7836 */ /* 0x000fe40000000000 */
[-CC-:B------:R-:W-:Y:S01]  /*0bb0*/  FFMA.RM R11, R16, R14.reuse, R17.reuse ;  /* 0x0000000e100b7223 */ /* 0x180fe20000004011 */
[----:B------:R-:W-:Y:S02]  /*0bc0*/  ISETP.NE.AND P2, PT, R12, RZ, PT ;  /* 0x000000ff0c00720c */ /* 0x000fe40003f45270 */
[----:B------:R-:W-:Y:S01]  /*0bd0*/  LOP3.LUT R10, R6, 0x7fffff, RZ, 0xc0, !PT ;  /* 0x007fffff060a7812 */ /* 0x000fe200078ec0ff */
[----:B------:R-:W-:Y:S01]  /*0be0*/  FFMA.RP R6, R16, R14, R17 ;  /* 0x0000000e10067223 */ /* 0x000fe20000008011 */
[----:B------:R-:W-:Y:S01]  /*0bf0*/  ISETP.NE.AND P1, PT, R12, RZ, PT ;  /* 0x000000ff0c00720c */ /* 0x000fe20003f25270 */
[----:B------:R-:W-:Y:S01]  /*0c00*/  IMAD.MOV R12, RZ, RZ, -R12 ;  /* 0x000000ffff0c7224 */ /* 0x000fe200078e0a0c */
[----:B------:R-:W-:-:S02]  /*0c10*/  LOP3.LUT R10, R10, 0x800000, RZ, 0xfc, !PT ;  /* 0x008000000a0a7812 */ /* 0x000fc400078efcff */
[----:B------:R-:W-:Y:S02]  /*0c20*/  FSETP.NEU.FTZ.AND P0, PT, R6, R11, PT ;  /* 0x0000000b0600720b */ /* 0x000fe40003f1d000 */
[----:B------:R-:W-:Y:S02]  /*0c30*/  SHF.L.U32 R13, R10, R13, RZ ;  /* 0x0000000d0a0d7219 */ /* 0x000fe400000006ff */
[----:B------:R-:W-:Y:S02]  /*0c40*/  SEL R11, R12, RZ, P2 ;  /* 0x000000ff0c0b7207 */ /* 0x000fe40001000000 */
[----:B------:R-:W-:Y:S02]  /*0c50*/  ISETP.NE.AND P1, PT, R13, RZ, P1 ;  /* 0x000000ff0d00720c */ /* 0x000fe40000f25270 */
[----:B------:R-:W-:Y:S02]  /*0c60*/  SHF.R.U32.HI R11, RZ, R11, R10 ;  /* 0x0000000bff0b7219 */ /* 0x000fe4000001160a */
[----:B------:R-:W-:-:S02]  /*0c70*/  PLOP3.LUT P0, PT, P0, P1, PT, 0xf8, 0x8f ;  /* 0x00000000008f781c */ /* 0x000fc40000703f70 */
[----:B------:R-:W-:Y:S02]  /*0c80*/  SHF.R.U32.HI R13, RZ, 0x1, R11 ;  /* 0x00000001ff0d7819 */ /* 0x000fe4000001160b */
[----:B------:R-:W-:-:S04]  /*0c90*/  SEL R6, RZ, 0x1, !P0 ;  /* 0x00000001ff067807 */ /* 0x000fc80004000000 */
[----:B------:R-:W-:-:S04]  /*0ca0*/  LOP3.LUT R6, R6, 0x1, R13, 0xf8, !PT ;  /* 0x0000000106067812 */ /* 0x000fc800078ef80d */
[----:B------:R-:W-:-:S04]  /*0cb0*/  LOP3.LUT R6, R6, R11, RZ, 0xc0, !PT ;  /* 0x0000000b06067212 */ /* 0x000fc800078ec0ff */
[----:B------:R-:W-:-:S04]  /*0cc0*/  IADD3 R13, PT, PT, R13, R6, RZ ;  /* 0x000000060d0d7210 */ /* 0x000fc80007ffe0ff */
[----:B------:R-:W-:Y:S01]  /*0cd0*/  LOP3.LUT R0, R13, R0, RZ, 0xfc, !PT ;  /* 0x000000000d007212 */ /* 0x000fe200078efcff */
[----:B------:R-:W-:Y:S06]  /*0ce0*/  BRA `(.L_x_22) ;  /* 0x0000000000107947 */ /* 0x000fec0003800000 */
.L_x_21:
[----:B------:R-:W-:-:S04]  /*0cf0*/  LOP3.LUT R0, R0, 0x80000000, RZ, 0xc0, !PT ;  /* 0x8000000000007812 */ /* 0x000fc800078ec0ff */
[----:B------:R-:W-:Y:S01]  /*0d00*/  LOP3.LUT R0, R0, 0x7f800000, RZ, 0xfc, !PT ;  /* 0x7f80000000007812 */ /* 0x000fe200078efcff */
[----:B------:R-:W-:Y:S06]  /*0d10*/  BRA `(.L_x_22) ;  /* 0x0000000000047947 */ /* 0x000fec0003800000 */
.L_x_20:
[----:B------:R-:W-:-:S07]  /*0d20*/  IMAD R0, R11, 0x800000, R0 ;  /* 0x008000000b007824 */ /* 0x000fce00078e0200 */
.L_x_22:
[----:B------:R-:W-:Y:S05]  /*0d30*/  BSYNC.RECONVERGENT B2 ;  /* 0x0000000000027941 */ /* 0x000fea0003800200 */
.L_x_19:
[----:B------:R-:W-:Y:S05]  /*0d40*/  BRA `(.L_x_23) ;  /* 0x0000000000207947 */ /* 0x000fea0003800000 */
.L_x_18:
[----:B------:R-:W-:-:S04]  /*0d50*/  LOP3.LUT R0, R12, 0x80000000, R11, 0x48, !PT ;  /* 0x800000000c007812 */ /* 0x000fc800078e480b */
[----:B------:R-:W-:Y:S01]  /*0d60*/  LOP3.LUT R0, R0, 0x7f800000, RZ, 0xfc, !PT ;  /* 0x7f80000000007812 */ /* 0x000fe200078efcff */
[----:B------:R-:W-:Y:S06]  /*0d70*/  BRA `(.L_x_23) ;  /* 0x0000000000147947 */ /* 0x000fec0003800000 */
.L_x_17:
[----:B------:R-:W-:Y:S01]  /*0d80*/  LOP3.LUT R0, R12, 0x80000000, R11, 0x48, !PT ;  /* 0x800000000c007812 */ /* 0x000fe200078e480b */
[----:B------:R-:W-:Y:S06]  /*0d90*/  BRA `(.L_x_23) ;  /* 0x00000000000c7947 */ /* 0x000fec0003800000 */
.L_x_16:
[----:B------:R-:W0:Y:S01]  /*0da0*/  MUFU.RSQ R0, -QNAN ;  /* 0xffc0000000007908 */ /* 0x000e220000001400 */
[----:B------:R-:W-:Y:S05]  /*0db0*/  BRA `(.L_x_23) ;  /* 0x0000000000047947 */ /* 0x000fea0003800000 */
.L_x_15:
[----:B------:R-:W-:-:S07]  /*0dc0*/  FADD.FTZ R0, R0, R3 ;  /* 0x0000000300007221 */ /* 0x000fce0000010000 */
.L_x_23:
[----:B------:R-:W-:Y:S05]  /*0dd0*/  BSYNC.RECONVERGENT B1 ;  /* 0x0000000000017941 */ /* 0x000fea0003800200 */
.L_x_13:
[----:B------:R-:W-:Y:S02]  /*0de0*/  IMAD.MOV.U32 R10, RZ, RZ, R2 ;  /* 0x000000ffff0a7224 */ /* 0x000fe400078e0002 */
[----:B------:R-:W-:-:S04]  /*0df0*/  IMAD.MOV.U32 R11, RZ, RZ, 0x0 ;  /* 0x00000000ff0b7424 */ /* 0x000fc800078e00ff */
[----:B0-----:R-:W-:Y:S05]  /*0e00*/  RET.REL.NODEC R10 `(_Z15softmax_forwardPKfPfi) ;  /* 0xfffffff00a7c7950 */ /* 0x001fea0003c3ffff */
.L_x_24:
[----:B------:R-:W-:-:S00]  /*0e10*/  BRA `(.L_x_24) ;  /* 0xfffffffc00fc7947 */ /* 0x000fc0000383ffff */
[----:B------:R-:W-:-:S00]  /*0e20*/  NOP ;  /* 0x0000000000007918 */ /* 0x000fc00000000000 */
        /* <DEDUP_REMOVED lines=13> */
.L_x_40:


//--------------------- .text._Z13tanh_backwardPKfS0_Pfi --------------------------
	.section	.text._Z13tanh_backwardPKfS0_Pfi,"ax",@progbits
	.align	128
        .global         _Z13tanh_backwardPKfS0_Pfi
        .type           _Z13tanh_backwardPKfS0_Pfi,@function
        .size           _Z13tanh_backwardPKfS0_Pfi,(.L_x_43 - _Z13tanh_backwardPKfS0_Pfi)
        .other          _Z13tanh_backwardPKfS0_Pfi,@"STO_CUDA_ENTRY STV_DEFAULT"
_Z13tanh_backwardPKfS0_Pfi:
.text._Z13tanh_backwardPKfS0_Pfi:
[----:B------:R-:W-:Y:S01]  /*0000*/  LDC R1, c[0x0][0x37c] ;  /* 0x0000df00ff017b82 */ /* 0x000fe20000000800 */
[----:B------:R-:W0:Y:S07]  /*0010*/  S2R R0, SR_TID.X ;  /* 0x0000000000007919 */ /* 0x000e2e0000002100 */
[----:B------:R-:W0:Y:S01]  /*0020*/  S2UR UR4, SR_CTAID.X ;  /* 0x00000000000479c3 */ /* 0x000e220000002500 */
[----:B------:R-:W1:Y:S07]  /*0030*/  LDCU UR5, c[0x0][0x398] ;  /* 0x00007300ff0577ac */ /* 0x000e6e0008000800 */
[----:B------:R-:W0:Y:S02]  /*0040*/  LDC R9, c[0x0][0x360] ;  /* 0x0000d800ff097b82 */ /* 0x000e240000000800 */
[----:B0-----:R-:W-:-:S05]  /*0050*/  IMAD R9, R9, UR4, R0 ;  /* 0x0000000409097c24 */ /* 0x001fca000f8e0200 */
[----:B-1----:R-:W-:-:S13]  /*0060*/  ISETP.GE.AND P0, PT, R9, UR5, PT ;  /* 0x0000000509007c0c */ /* 0x002fda000bf06270 */
[----:B------:R-:W-:Y:S05]  /*0070*/  @P0 EXIT ;  /* 0x000000000000094d */ /* 0x000fea0003800000 */
[----:B------:R-:W0:Y:S01]  /*0080*/  LDC.64 R2, c[0x0][0x380] ;  /* 0x0000e000ff027b82 */ /* 0x000e220000000a00 */
[----:B------:R-:W1:Y:S07]  /*0090*/  LDCU.64 UR4, c[0x0][0x358] ;  /* 0x00006b00ff0477ac */ /* 0x000e6e0008000a00 */
[----:B------:R-:W2:Y:S08]  /*00a0*/  LDC.64 R4, c[0x0][0x388] ;  /* 0x0000e200ff047b82 */ /* 0x000eb00000000a00 */
[----:B------:R-:W3:Y:S01]  /*00b0*/  LDC.64 R6, c[0x0][0x390] ;  /* 0x0000e400ff067b82 */ /* 0x000ee20000000a00 */
[----:B0-----:R-:W-:-:S06]  /*00c0*/  IMAD.WIDE R2, R9, 0x4, R2 ;  /* 0x0000000409027825 */ /* 0x001fcc00078e0202 */
[----:B-1----:R-:W4:Y:S01]  /*00d0*/  LDG.E R2, desc[UR4][R2.64] ;  /* 0x0000000402027981 */ /* 0x002f22000c1e1900 */
[----:B--2---:R-:W-:-:S06]  /*00e0*/  IMAD.WIDE R4, R9, 0x4, R4 ;  /* 0x0000000409047825 */ /* 0x004fcc00078e0204 */
[----:B------:R-:W2:Y:S01]  /*00f0*/  LDG.E R4, desc[UR4][R4.64] ;  /* 0x0000000404047981 */ /* 0x000ea2000c1e1900 */
[----:B---3--:R-:W-:-:S04]  /*0100*/  IMAD.WIDE R6, R9, 0x4, R6 ;  /* 0x0000000409067825 */ /* 0x008fc800078e0206 */
[----:B----4-:R-:W-:-:S04]  /*0110*/  FFMA R11, -R2, R2, 1 ;  /* 0x3f800000020b7423 */ /* 0x010fc80000000102 */
[----:B--2---:R-:W-:-:S05]  /*0120*/  FMUL R11, R4, R11 ;  /* 0x0000000b040b7220 */ /* 0x004fca0000400000 */
[----:B------:R-:W-:Y:S01]  /*0130*/  STG.E desc[UR4][R6.64], R11 ;  /* 0x0000000b06007986 */ /* 0x000fe2000c101904 */
[----:B------:R-:W-:Y:S05]  /*0140*/  EXIT ;  /* 0x000000000000794d */ /* 0x000fea0003800000 */
.L_x_25:
        /* <DEDUP_REMOVED lines=11> */
.L_x_43:


//--------------------- .text._Z12tanh_forwardPKfPfi --------------------------
	.section	.text._Z12tanh_forwardPKfPfi,"ax",@progbits
	.align	128
        .global         _Z12tanh_forwardPKfPfi
        .type           _Z12tanh_forwardPKfPfi,@function
        .size           _Z12tanh_forwardPKfPfi,(.L_x_44 - _Z12tanh_forwardPKfPfi)
        .other          _Z12tanh_forwardPKfPfi,@"STO_CUDA_ENTRY STV_DEFAULT"
_Z12tanh_forwardPKfPfi:
.text._Z12tanh_forwardPKfPfi:
        /* <DEDUP_REMOVED lines=10> */
[----:B------:R-:W2:Y:S01]  /*00a0*/  LDC.64 R4, c[0x0][0x388] ;  /* 0x0000e200ff047b82 */ /* 0x000ea20000000a00 */
[----:B0-----:R-:W-:-:S05]  /*00b0*/  IMAD.WIDE R2, R7, 0x4, R2 ;  /* 0x0000000407027825 */ /* 0x001fca00078e0202 */
[----:B-1----:R2:W3:Y:S01]  /*00c0*/  LDG.E R6, desc[UR4][R2.64] ;  /* 0x0000000402067981 */ /* 0x0024e2000c1e1900 */
[----:B------:R-:W-:Y:S01]  /*00d0*/  MOV R10, 0x3c80f082 ;  /* 0x3c80f082000a7802 */ /* 0x000fe20000000f00 */
[----:B------:R-:W-:Y:S02]  /*00e0*/  HFMA2 R9, -RZ, RZ, 1.875, 0 ;  /* 0x3f800000ff097431 */ /* 0x000fe400000001ff */
[----:B--2---:R-:W-:-:S04]  /*00f0*/  IMAD.WIDE R2, R7, 0x4, R4 ;  /* 0x0000000407027825 */ /* 0x004fc800078e0204 */
[C---:B---3--:R-:W-:Y:S01]  /*0100*/  FMUL R0, |R6|.reuse, 2.8853900432586669922 ;  /* 0x4038aa3b06007820 */ /* 0x048fe20000400200 */
[C---:B------:R-:W-:Y:S01]  /*0110*/  FMUL R11, R6.reuse, R6 ;  /* 0x00000006060b7220 */ /* 0x040fe20000400000 */
[C---:B------:R-:W-:Y:S02]  /*0120*/  FSETP.GE.AND P1, PT, |R6|.reuse, 0.60000002384185791016, PT ;  /* 0x3f19999a0600780b */ /* 0x040fe40003f26200 */
[----:B------:R-:W-:Y:S01]  /*0130*/  FSETP.GE.AND P0, PT, |R6|, 9.010913848876953125, PT ;  /* 0x41102cb40600780b */ /* 0x000fe20003f06200 */
[C---:B------:R-:W-:Y:S01]  /*0140*/  FFMA R10, R11.reuse, R10, -0.052303962409496307373 ;  /* 0xbd563cae0b0a7423 */ /* 0x040fe2000000000a */
[----:B------:R-:W0:Y:S02]  /*0150*/  MUFU.EX2 R0, R0 ;  /* 0x0000000000007308 */ /* 0x000e240000000800 */
[----:B0-----:R-:W-:Y:S01]  /*0160*/  FADD R8, R0, 1 ;  /* 0x3f80000000087421 */ /* 0x001fe20000000000 */
[----:B------:R-:W-:-:S04]  /*0170*/  FFMA R0, R11, R10, 0.1331529766321182251 ;  /* 0x3e0859410b007423 */ /* 0x000fc8000000000a */
[C---:B------:R-:W-:Y:S01]  /*0180*/  FFMA R0, R11.reuse, R0, -0.33332768082618713379 ;  /* 0xbeaaa9ed0b007423 */ /* 0x040fe20000000000 */
[----:B------:R-:W0:Y:S03]  /*0190*/  MUFU.RCP R8, R8 ;  /* 0x0000000800087308 */ /* 0x000e260000001000 */
[----:B------:R-:W-:Y:S01]  /*01a0*/  FFMA R11, R11, R0, RZ ;  /* 0x000000000b0b7223 */ /* 0x000fe200000000ff */
[----:B0-----:R-:W-:-:S05]  /*01b0*/  FFMA R9, R8, -2, R9 ;  /* 0xc000000008097823 */ /* 0x001fca0000000009 */
[----:B------:R-:W-:-:S04]  /*01c0*/  FSEL R9, R9, 1, !P0 ;  /* 0x3f80000009097808 */ /* 0x000fc80004000000 */
[--C-:B------:R-:W-:Y:S01]  /*01d0*/  LOP3.LUT R9, R9, 0x80000000, R6.reuse, 0xb8, !PT ;  /* 0x8000000009097812 */ /* 0x100fe200078eb806 */
[----:B------:R-:W-:-:S05]  /*01e0*/  @!P1 FFMA R9, R6, R11, R6 ;  /* 0x0000000b06099223 */ /* 0x000fca0000000006 */
[----:B------:R-:W-:Y:S01]  /*01f0*/  STG.E desc[UR4][R2.64], R9 ;  /* 0x0000000902007986 */ /* 0x000fe2000c101904 */
[----:B------:R-:W-:Y:S05]  /*0200*/  EXIT ;  /* 0x000000000000794d */ /* 0x000fea0003800000 */
.L_x_26:
        /* <DEDUP_REMOVED lines=15> */
.L_x_44:


//--------------------- .text._Z16sigmoid_backwardPKfS0_Pfi --------------------------
	.section	.text._Z16sigmoid_backwardPKfS0_Pfi,"ax",@progbits
	.align	128
        .global         _Z16sigmoid_backwardPKfS0_Pfi
        .type           _Z16sigmoid_backwardPKfS0_Pfi,@function
        .size           _Z16sigmoid_backwardPKfS0_Pfi,(.L_x_45 - _Z16sigmoid_backwardPKfS0_Pfi)
        .other          _Z16sigmoid_backwardPKfS0_Pfi,@"STO_CUDA_ENTRY STV_DEFAULT"
_Z16sigmoid_backwardPKfS0_Pfi:
.text._Z16sigmoid_backwardPKfS0_Pfi:
        /* <DEDUP_REMOVED lines=17> */
[C---:B----4-:R-:W-:Y:S01]  /*0110*/  FADD R11, -R2.reuse, 1 ;  /* 0x3f800000020b7421 */ /* 0x050fe20000000100 */
[----:B--2---:R-:W-:-:S04]  /*0120*/  FMUL R0, R2, R5 ;  /* 0x0000000502007220 */ /* 0x004fc80000400000 */
[----:B------:R-:W-:-:S05]  /*0130*/  FMUL R11, R0, R11 ;  /* 0x0000000b000b7220 */ /* 0x000fca0000400000 */
[----:B------:R-:W-:Y:S01]  /*0140*/  STG.E desc[UR4][R6.64], R11 ;  /* 0x0000000b06007986 */ /* 0x000fe2000c101904 */
[----:B------:R-:W-:Y:S05]  /*0150*/  EXIT ;  /* 0x000000000000794d */ /* 0x000fea0003800000 */
.L_x_27:
        /* <DEDUP_REMOVED lines=10> */
.L_x_45:


//--------------------- .text._Z15sigmoid_forwardPKfPfi --------------------------
	.section	.text._Z15sigmoid_forwardPKfPfi,"ax",@progbits
	.align	128
        .global         _Z15sigmoid_forwardPKfPfi
        .type           _Z15sigmoid_forwardPKfPfi,@function
        .size           _Z15sigmoid_forwardPKfPfi,(.L_x_41 - _Z15sigmoid_forwardPKfPfi)
        .other          _Z15sigmoid_forwardPKfPfi,@"STO_CUDA_ENTRY STV_DEFAULT"
_Z15sigmoid_forwardPKfPfi:
.text._Z15sigmoid_forwardPKfPfi:
        /* <DEDUP_REMOVED lines=9> */
[----:B------:R-:W1:Y:S01]  /*0090*/  LDCU.64 UR4, c[0x0][0x358] ;  /* 0x00006b00ff0477ac */ /* 0x000e620008000a00 */
[----:B0-----:R-:W-:-:S06]  /*00a0*/  IMAD.WIDE R4, R3, 0x4, R4 ;  /* 0x0000000403047825 */ /* 0x001fcc00078e0204 */
[----:B-1----:R-:W2:Y:S01]  /*00b0*/  LDG.E R4, desc[UR4][R4.64] ;  /* 0x0000000404047981 */ /* 0x002ea2000c1e1900 */
[----:B------:R-:W-:Y:S01]  /*00c0*/  IMAD.MOV.U32 R7, RZ, RZ, 0x3bbb989d ;  /* 0x3bbb989dff077424 */ /* 0x000fe200078e00ff */
[----:B------:R-:W-:Y:S01]  /*00d0*/  BSSY.RECONVERGENT B0, `(.L_x_28) ;  /* 0x0000015000007945 */ /* 0x000fe20003800200 */
[----:B------:R-:W-:Y:S02]  /*00e0*/  IMAD.MOV.U32 R9, RZ, RZ, 0x437c0000 ;  /* 0x437c0000ff097424 */ /* 0x000fe400078e00ff */
[----:B--2---:R-:W-:-:S04]  /*00f0*/  FFMA.SAT R0, R4, -R7, 0.5 ;  /* 0x3f00000004007423 */ /* 0x004fc80000002807 */
[----:B------:R-:W-:-:S04]  /*0100*/  FFMA.RM R0, R0, R9, 12582913 ;  /* 0x4b40000100007423 */ /* 0x000fc80000004009 */
[C---:B------:R-:W-:Y:S01]  /*0110*/  FADD R7, R0.reuse, -12583039 ;  /* 0xcb40007f00077421 */ /* 0x040fe20000000000 */
[----:B------:R-:W-:-:S03]  /*0120*/  SHF.L.U32 R0, R0, 0x17, RZ ;  /* 0x0000001700007819 */ /* 0x000fc600000006ff */
[----:B------:R-:W-:-:S04]  /*0130*/  FFMA R7, R4, -1.4426950216293334961, -R7 ;  /* 0xbfb8aa3b04077823 */ /* 0x000fc80000000807 */
[----:B------:R-:W-:-:S06]  /*0140*/  FFMA R7, R4, -1.925963033500011079e-08, R7 ;  /* 0xb2a5706004077823 */ /* 0x000fcc0000000007 */
[----:B------:R-:W0:Y:S02]  /*0150*/  MUFU.EX2 R7, R7 ;  /* 0x0000000700077308 */ /* 0x000e240000000800 */
[----:B0-----:R-:W-:-:S04]  /*0160*/  FFMA R0, R0, R7, 1 ;  /* 0x3f80000000007423 */ /* 0x001fc80000000007 */
[----:B------:R-:W-:-:S05]  /*0170*/  VIADD R2, R0, 0x1800000 ;  /* 0x0180000000027836 */ /* 0x000fca0000000000 */
[----:B------:R-:W-:-:S04]  /*0180*/  LOP3.LUT R2, R2, 0x7f800000, RZ, 0xc0, !PT ;  /* 0x7f80000002027812 */ /* 0x000fc800078ec0ff */
[----:B------:R-:W-:-:S13]  /*0190*/  ISETP.GT.U32.AND P0, PT, R2, 0x1ffffff, PT ;  /* 0x01ffffff0200780c */ /* 0x000fda0003f04070 */
[----:B------:R-:W-:Y:S05]  /*01a0*/  @P0 BRA `(.L_x_29) ;  /* 0x00000000000c0947 */ /* 0x000fea0003800000 */
[----:B------:R-:W-:-:S07]  /*01b0*/  MOV R4, 0x1d0 ;  /* 0x000001d000047802 */ /* 0x000fce0000000f00 */
[----:B------:R-:W-:Y:S05]  /*01c0*/  CALL.REL.NOINC `($__internal_1_$__cuda_sm20_rcp_rn_f32_slowpath) ;  /* 0x0000000000287944 */ /* 0x000fea0003c00000 */
[----:B------:R-:W-:Y:S05]  /*01d0*/  BRA `(.L_x_30) ;  /* 0x0000000000107947 */ /* 0x000fea0003800000 */
.L_x_29:
[----:B------:R-:W0:Y:S02]  /*01e0*/  MUFU.RCP R7, R0 ;  /* 0x0000000000077308 */ /* 0x000e240000001000 */
[----:B0-----:R-:W-:-:S04]  /*01f0*/  FFMA R2, R0, R7, -1 ;  /* 0xbf80000000027423 */ /* 0x001fc80000000007 */
[----:B------:R-:W-:-:S04]  /*0200*/  FADD.FTZ R2, -R2, -RZ ;  /* 0x800000ff02027221 */ /* 0x000fc80000010100 */
[----:B------:R-:W-:-:S07]  /*0210*/  FFMA R7, R7, R2, R7 ;  /* 0x0000000207077223 */ /* 0x000fce0000000007 */
.L_x_30:
[----:B------:R-:W-:Y:S05]  /*0220*/  BSYNC.RECONVERGENT B0 ;  /* 0x0000000000007941 */ /* 0x000fea0003800200 */
.L_x_28:
[----:B------:R-:W0:Y:S02]  /*0230*/  LDC.64 R4, c[0x0][0x388] ;  /* 0x0000e200ff047b82 */ /* 0x000e240000000a00 */
[----:B0-----:R-:W-:-:S05]  /*0240*/  IMAD.WIDE R2, R3, 0x4, R4 ;  /* 0x0000000403027825 */ /* 0x001fca00078e0204 */
[----:B------:R-:W-:Y:S01]  /*0250*/  STG.E desc[UR4][R2.64], R7 ;  /* 0x0000000702007986 */ /* 0x000fe2000c101904 */
[----:B------:R-:W-:Y:S05]  /*0260*/  EXIT ;  /* 0x000000000000794d */ /* 0x000fea0003800000 */
        .weak           $__internal_1_$__cuda_sm20_rcp_rn_f32_slowpath
        .type           $__internal_1_$__cuda_sm20_rcp_rn_f32_slowpath,@function
        .size           $__internal_1_$__cuda_sm20_rcp_rn_f32_slowpath,(.L_x_41 - $__internal_1_$__cuda_sm20_rcp_rn_f32_slowpath)
$__internal_1_$__cuda_sm20_rcp_rn_f32_slowpath:
[----:B------:R-:W-:Y:S01]  /*0270*/  IMAD.SHL.U32 R2, R0, 0x2, RZ ;  /* 0x0000000200027824 */ /* 0x000fe200078e00ff */
[----:B------:R-:W-:Y:S04]  /*0280*/  BSSY.RECONVERGENT B1, `(.L_x_31) ;  /* 0x0000030000017945 */ /* 0x000fe80003800200 */
[----:B------:R-:W-:-:S04]  /*0290*/  SHF.R.U32.HI R2, RZ, 0x18, R2 ;  /* 0x00000018ff027819 */ /* 0x000fc80000011602 */
[----:B------:R-:W-:-:S13]  /*02a0*/  ISETP.NE.U32.AND P0, PT, R2, RZ, PT ;  /* 0x000000ff0200720c */ /* 0x000fda0003f05070 */
[----:B------:R-:W-:Y:S05]  /*02b0*/  @P0 BRA `(.L_x_32) ;  /* 0x0000000000280947 */ /* 0x000fea0003800000 */
[----:B------:R-:W-:-:S04]  /*02c0*/  SHF.L.U32 R2, R0, 0x1, RZ ;  /* 0x0000000100027819 */ /* 0x000fc800000006ff */
[----:B------:R-:W-:-:S13]  /*02d0*/  ISETP.NE.AND P0, PT, R2, RZ, PT ;  /* 0x000000ff0200720c */ /* 0x000fda0003f05270 */
[----:B------:R-:W-:Y:S01]  /*02e0*/  @P0 FFMA R6, R0, 1.84467440737095516160e+19, RZ ;  /* 0x5f80000000060823 */ /* 0x000fe200000000ff */
[----:B------:R-:W-:Y:S08]  /*02f0*/  @!P0 MUFU.RCP R5, R0 ;  /* 0x0000000000058308 */ /* 0x000ff00000001000 */
[----:B------:R-:W0:Y:S02]  /*0300*/  @P0 MUFU.RCP R7, R6 ;  /* 0x0000000600070308 */ /* 0x000e240000001000 */
[----:B0-----:R-:W-:-:S04]  /*0310*/  @P0 FFMA R2, R6, R7, -1 ;  /* 0xbf80000006020423 */ /* 0x001fc80000000007 */
[----:B------:R-:W-:-:S04]  /*0320*/  @P0 FADD.FTZ R2, -R2, -RZ ;  /* 0x800000ff02020221 */ /* 0x000fc80000010100 */
[----:B------:R-:W-:-:S04]  /*0330*/  @P0 FFMA R2, R7, R2, R7 ;  /* 0x0000000207020223 */ /* 0x000fc80000000007 */
[----:B------:R-:W-:Y:S01]  /*0340*/  @P0 FFMA R5, R2, 1.84467440737095516160e+19, RZ ;  /* 0x5f80000002050823 */ /* 0x000fe200000000ff */
[----:B------:R-:W-:Y:S06]  /*0350*/  BRA `(.L_x_33) ;  /* 0x0000000000887947 */ /* 0x000fec0003800000 */
.L_x_32:
[----:B------:R-:W-:-:S05]  /*0360*/  VIADD R5, R2, 0xffffff03 ;  /* 0xffffff0302057836 */ /* 0x000fca0000000000 */
[----:B------:R-:W-:-:S13]  /*0370*/  ISETP.GT.U32.AND P0, PT, R5, 0x1, PT ;  /* 0x000000010500780c */ /* 0x000fda0003f04070 */
[----:B------:R-:W-:Y:S05]  /*0380*/  @P0 BRA `(.L_x_34) ;  /* 0x0000000000780947 */ /* 0x000fea0003800000 */
[----:B------:R-:W-:Y:S01]  /*0390*/  LOP3.LUT R6, R0, 0x7fffff, RZ, 0xc0, !PT ;  /* 0x007fffff00067812 */ /* 0x000fe200078ec0ff */
[----:B------:R-:W-:-:S03]  /*03a0*/  IMAD.MOV.U32 R10, RZ, RZ, 0x3 ;  /* 0x00000003ff0a7424 */ /* 0x000fc600078e00ff */
[----:B------:R-:W-:Y:S02]  /*03b0*/  LOP3.LUT R6, R6, 0x3f800000, RZ, 0xfc, !PT ;  /* 0x3f80000006067812 */ /* 0x000fe400078efcff */
[----:B------:R-:W-:Y:S02]  /*03c0*/  SHF.L.U32 R11, R10, R5, RZ ;  /* 0x000000050a0b7219 */ /* 0x000fe400000006ff */
[----:B------:R-:W0:Y:S02]  /*03d0*/  MUFU.RCP R7, R6 ;  /* 0x0000000600077308 */ /* 0x000e240000001000 */
[----:B0-----:R-:W-:-:S04]  /*03e0*/  FFMA R8, R6, R7, -1 ;  /* 0xbf80000006087423 */ /* 0x001fc80000000007 */
[----:B------:R-:W-:-:S04]  /*03f0*/  FADD.FTZ R8, -R8, -RZ ;  /* 0x800000ff08087221 */ /* 0x000fc80000010100 */
[CCC-:B------:R-:W-:Y:S01]  /*0400*/  FFMA.RM R9, R7.reuse, R8.reuse, R7.reuse ;  /* 0x0000000807097223 */ /* 0x1c0fe20000004007 */
[----:B------:R-:W-:-:S04]  /*0410*/  FFMA.RP R8, R7, R8, R7 ;  /* 0x0000000807087223 */ /* 0x000fc80000008007 */
[C---:B------:R-:W-:Y:S02]  /*0420*/  LOP3.LUT R7, R9.reuse, 0x7fffff, RZ, 0xc0, !PT ;  /* 0x007fffff09077812 */ /* 0x040fe400078ec0ff */
[----:B------:R-:W-:Y:S02]  /*0430*/  FSETP.NEU.FTZ.AND P0, PT, R9, R8, PT ;  /* 0x000000080900720b */ /* 0x000fe40003f1d000 */
[----:B------:R-:W-:Y:S02]  /*0440*/  LOP3.LUT R8, R7, 0x800000, RZ, 0xfc, !PT ;  /* 0x0080000007087812 */ /* 0x000fe400078efcff */
[----:B------:R-:W-:Y:S02]  /*0450*/  SEL R7, RZ, 0xffffffff, !P0 ;  /* 0xffffffffff077807 */ /* 0x000fe40004000000 */
[----:B------:R-:W-:Y:S02]  /*0460*/  LOP3.LUT R6, R11, R8, RZ, 0xc0, !PT ;  /* 0x000000080b067212 */ /* 0x000fe400078ec0ff */
[----:B------:R-:W-:-:S02]  /*0470*/  IADD3 R7, PT, PT, -R7, RZ, RZ ;  /* 0x000000ff07077210 */ /* 0x000fc40007ffe1ff */
[-C--:B------:R-:W-:Y:S02]  /*0480*/  SHF.R.U32.HI R6, RZ, R5.reuse, R6 ;  /* 0x00000005ff067219 */ /* 0x080fe40000011606 */
[----:B------:R-:W-:Y:S02]  /*0490*/  LOP3.LUT P1, RZ, R7, R5, R8, 0xf8, !PT ;  /* 0x0000000507ff7212 */ /* 0x000fe4000782f808 */
[C---:B------:R-:W-:Y:S02]  /*04a0*/  LOP3.LUT P0, RZ, R6.reuse, 0x1, RZ, 0xc0, !PT ;  /* 0x0000000106ff7812 */ /* 0x040fe4000780c0ff */
[----:B------:R-:W-:-:S04]  /*04b0*/  LOP3.LUT P2, RZ, R6, 0x2, RZ, 0xc0, !PT ;  /* 0x0000000206ff7812 */ /* 0x000fc8000784c0ff */
[----:B------:R-:W-:Y:S02]  /*04c0*/  PLOP3.LUT P0, PT, P0, P1, P2, 0xe0, 0x0 ;  /* 0x000000000000781c */ /* 0x000fe40000703c20 */
[----:B------:R-:W-:Y:S02]  /*04d0*/  LOP3.LUT P1, RZ, R0, 0x7fffff, RZ, 0xc0, !PT ;  /* 0x007fffff00ff7812 */ /* 0x000fe4000782c0ff */
[----:B------:R-:W-:-:S05]  /*04e0*/  SEL R5, RZ, 0x1, !P0 ;  /* 0x00000001ff057807 */ /* 0x000fca0004000000 */
[----:B------:R-:W-:-:S05]  /*04f0*/  IMAD.MOV R5, RZ, RZ, -R5 ;  /* 0x000000ffff057224 */ /* 0x000fca00078e0a05 */
[----:B------:R-:W-:Y:S02]  /*0500*/  ISETP.GE.AND P0, PT, R5, RZ, PT ;  /* 0x000000ff0500720c */ /* 0x000fe40003f06270 */
[----:B------:R-:W-:-:S04]  /*0510*/  IADD3 R5, PT, PT, R2, -0xfc, RZ ;  /* 0xffffff0402057810 */ /* 0x000fc80007ffe0ff */
[----:B------:R-:W-:-:S07]  /*0520*/  SHF.R.U32.HI R5, RZ, R5, R8 ;  /* 0x00000005ff057219 */ /* 0x000fce0000011608 */
[----:B------:R-:W-:-:S05]  /*0530*/  @!P0 VIADD R5, R5, 0x1 ;  /* 0x0000000105058836 */ /* 0x000fca0000000000 */
[----:B------:R-:W-:-:S04]  /*0540*/  @!P1 SHF.L.U32 R5, R5, 0x1, RZ ;  /* 0x0000000105059819 */ /* 0x000fc800000006ff */
[----:B------:R-:W-:Y:S01]  /*0550*/  LOP3.LUT R5, R5, 0x80000000, R0, 0xf8, !PT ;  /* 0x8000000005057812 */ /* 0x000fe200078ef800 */
[----:B------:R-:W-:Y:S06]  /*0560*/  BRA `(.L_x_33) ;  /* 0x0000000000047947 */ /* 0x000fec0003800000 */
.L_x_34:
[----:B------:R0:W1:Y:S02]  /*0570*/  MUFU.RCP R5, R0 ;  /* 0x0000000000057308 */ /* 0x0000640000001000 */
.L_x_33:
[----:B------:R-:W-:Y:S05]  /*0580*/  BSYNC.RECONVERGENT B1 ;  /* 0x0000000000017941 */ /* 0x000fea0003800200 */
.L_x_31:
[----:B-1----:R-:W-:Y:S02]  /*0590*/  IMAD.MOV.U32 R7, RZ, RZ, R5 ;  /* 0x000000ffff077224 */ /* 0x002fe400078e0005 */
[----:B------:R-:W-:-:S04]  /*05a0*/  HFMA2 R5, -RZ, RZ, 0, 0 ;  /* 0x00000000ff057431 */ /* 0x000fc800000001ff */
[----:B0-----:R-:W-:Y:S05]  /*05b0*/  RET.REL.NODEC R4 `(_Z15sigmoid_forwardPKfPfi) ;  /* 0xfffffff804907950 */ /* 0x001fea0003c3ffff */
.L_x_35:
        /* <DEDUP_REMOVED lines=12> */
.L_x_41:


//--------------------- .text._Z13relu_backwardPKfS0_Pfi --------------------------
	.section	.text._Z13relu_backwardPKfS0_Pfi,"ax",@progbits
	.align	128
        .global         _Z13relu_backwardPKfS0_Pfi
        .type           _Z13relu_backwardPKfS0_Pfi,@function
        .size           _Z13relu_backwardPKfS0_Pfi,(.L_x_47 - _Z13relu_backwardPKfS0_Pfi)
        .other          _Z13relu_backwardPKfS0_Pfi,@"STO_CUDA_ENTRY STV_DEFAULT"
_Z13relu_backwardPKfS0_Pfi:
.text._Z13relu_backwardPKfS0_Pfi:
        /* <DEDUP_REMOVED lines=11> */
[----:B0-----:R-:W-:-:S06]  /*00b0*/  IMAD.WIDE R2, R7, 0x4, R2 ;  /* 0x0000000407027825 */ /* 0x001fcc00078e0202 */
[----:B-1----:R-:W3:Y:S01]  /*00c0*/  LDG.E R2, desc[UR4][R2.64] ;  /* 0x0000000402027981 */ /* 0x002ee2000c1e1900 */
[----:B------:R-:W-:Y:S01]  /*00d0*/  BSSY.RECONVERGENT B0, `(.L_x_36) ;  /* 0x0000008000007945 */ /* 0x000fe20003800200 */
[----:B------:R-:W-:Y:S02]  /*00e0*/  HFMA2 R9, -RZ, RZ, 0, 0 ;  /* 0x00000000ff097431 */ /* 0x000fe400000001ff */
[----:B--2---:R-:W-:Y:S01]  /*00f0*/  IMAD.WIDE R4, R7, 0x4, R4 ;  /* 0x0000000407047825 */ /* 0x004fe200078e0204 */
[----:B---3--:R-:W-:-:S13]  /*0100*/  FSETP.GT.AND P0, PT, R2, RZ, PT ;  /* 0x000000ff0200720b */ /* 0x008fda0003f04000 */
[----:B------:R-:W-:Y:S05]  /*0110*/  @!P0 BRA `(.L_x_37) ;  /* 0x00000000000c8947 */ /* 0x000fea0003800000 */
[----:B------:R-:W0:Y:S02]  /*0120*/  LDC.64 R2, c[0x0][0x388] ;  /* 0x0000e200ff027b82 */ /* 0x000e240000000a00 */
[----:B0-----:R-:W-:-:S05]  /*0130*/  IMAD.WIDE R2, R7, 0x4, R2 ;  /* 0x0000000407027825 */ /* 0x001fca00078e0202 */
[----:B------:R0:W5:Y:S02]  /*0140*/  LDG.E R9, desc[UR4][R2.64] ;  /* 0x0000000402097981 */ /* 0x000164000c1e1900 */
.L_x_37:
[----:B------:R-:W-:Y:S05]  /*0150*/  BSYNC.RECONVERGENT B0 ;  /* 0x0000000000007941 */ /* 0x000fea0003800200 */
.L_x_36:
[----:B-----5:R-:W-:Y:S01]  /*0160*/  STG.E desc[UR4][R4.64], R9 ;  /* 0x0000000904007986 */ /* 0x020fe2000c101904 */
[----:B------:R-:W-:Y:S05]  /*0170*/  EXIT ;  /* 0x000000000000794d */ /* 0x000fea0003800000 */
.L_x_38:
        /* <DEDUP_REMOVED lines=16> */
.L_x_47:


//--------------------- .text._Z12relu_forwardPKfPfi --------------------------
	.section	.text._Z12relu_forwardPKfPfi,"ax",@progbits
	.align	128
        .global         _Z12relu_forwardPKfPfi
        .type           _Z12relu_forwardPKfPfi,@function
        .size           _Z12relu_forwardPKfPfi,(.L_x_48 - _Z12relu_forwardPKfPfi)
        .other          _Z12relu_forwardPKfPfi,@"STO_CUDA_ENTRY STV_DEFAULT"
_Z12relu_forwardPKfPfi:
.text._Z12relu_forwardPKfPfi:
        /* <DEDUP_REMOVED lines=13> */
[----:B--2---:R-:W-:Y:S01]  /*00d0*/  IMAD.WIDE R4, R7, 0x4, R4 ;  /* 0x0000000407047825 */ /* 0x004fe200078e0204 */
[----:B---3--:R-:W-:-:S05]  /*00e0*/  FMNMX R7, RZ, R2, !PT ;  /* 0x00000002ff077209 */ /* 0x008fca0007800000 */
[----:B------:R-:W-:Y:S01]  /*00f0*/  STG.E desc[UR4][R4.64], R7 ;  /* 0x0000000704007986 */ /* 0x000fe2000c101904 */
[----:B------:R-:W-:Y:S05]  /*0100*/  EXIT ;  /* 0x000000000000794d */ /* 0x000fea0003800000 */
.L_x_39:
        /* <DEDUP_REMOVED lines=15> */
.L_x_48:


//--------------------- .nv.shared._Z15softmax_forwardPKfPfi --------------------------
	.section	.nv.shared._Z15softmax_forwardPKfPfi,"aw",@nobits
	.sectionflags	@""
	.align	16
	.zero		1024


//--------------------- .nv.shared.reserved.0     --------------------------
	.section	.nv.shared.reserved.0,"aw",@nobits
	.weak		__nv_reservedSMEM_offset_0_alias
	.size		__nv_reservedSMEM_offset_0_alias, 0, 64
	.other		__nv_reservedSMEM_offset_0_alias,@"STO_CUDA_RESERVED_SHARED STV_DEFAULT"
__nv_reservedSMEM_offset_0_alias:
	.zero		0
	.zero		64


//--------------------- .nv.shared._Z13tanh_backwardPKfS0_Pfi --------------------------
	.section	.nv.shared._Z13tanh_backwardPKfS0_Pfi,"aw",@nobits
	.sectionflags	@""
	.align	16
	.zero		1024


//--------------------- .nv.shared._Z12tanh_forwardPKfPfi --------------------------
	.section	.nv.shared._Z12tanh_forwardPKfPfi,"aw",@nobits
	.sectionflags	@""
	.align	16
	.zero		1024


//--------------------- .nv.shared._Z16sigmoid_backwardPKfS0_Pfi --------------------------
	.section	.nv.shared._Z16sigmoid_backwardPKfS0_Pfi,"aw",@nobits
	.sectionflags	@""
	.align	16
	.zero		1024


//--------------------- .nv.shared._Z15sigmoid_forwardPKfPfi --------------------------
	.section	.nv.shared._Z15sigmoid_forwardPKfPfi,"aw",@nobits
	.sectionflags	@""
	.align	16
	.zero		1024


//--------------------- .nv.shared._Z13relu_backwardPKfS0_Pfi --------------------------
	.section	.nv.shared._Z13relu_backwardPKfS0_Pfi,"aw",@nobits
	.sectionflags	@""
	.align	16
	.zero		1024


//--------------------- .nv.shared._Z12relu_forwardPKfPfi --------------------------
	.section	.nv.shared._Z12relu_forwardPKfPfi,"aw",@nobits
	.sectionflags	@""
	.align	16
	.zero		1024


//--------------------- .nv.constant0._Z15softmax_forwardPKfPfi --------------------------
	.section	.nv.constant0._Z15softmax_forwardPKfPfi,"a",@progbits
	.sectionflags	@""
	.align	4
.nv.constant0._Z15softmax_forwardPKfPfi:
	.zero		916


//--------------------- .nv.constant0._Z13tanh_backwardPKfS0_Pfi --------------------------
	.section	.nv.constant0._Z13tanh_backwardPKfS0_Pfi,"a",@progbits
	.sectionflags	@""
	.align	4
.nv.constant0._Z13tanh_backwardPKfS0_Pfi:
	.zero		924


//--------------------- .nv.constant0._Z12tanh_forwardPKfPfi --------------------------
	.section	.nv.constant0._Z12tanh_forwardPKfPfi,"a",@progbits
	.sectionflags	@""
	.align	4
.nv.constant0._Z12tanh_forwardPKfPfi:
	.zero		916


//--------------------- .nv.constant0._Z16sigmoid_backwardPKfS0_Pfi --------------------------
	.section	.nv.constant0._Z16sigmoid_backwardPKfS0_Pfi,"a",@progbits
	.sectionflags	@""
	.align	4
.nv.constant0._Z16sigmoid_backwardPKfS0_Pfi:
	.zero		924


//--------------------- .nv.constant0._Z15sigmoid_forwardPKfPfi --------------------------
	.section	.nv.constant0._Z15sigmoid_forwardPKfPfi,"a",@progbits
	.sectionflags	@""
	.align	4
.nv.constant0._Z15sigmoid_forwardPKfPfi:
	.zero		916


//--------------------- .nv.constant0._Z13relu_backwardPKfS0_Pfi --------------------------
	.section	.nv.constant0._Z13relu_backwardPKfS0_Pfi,"a",@progbits
	.sectionflags	@""
	.align	4
.nv.constant0._Z13relu_backwardPKfS0_Pfi:
	.zero		924


//--------------------- .nv.constant0._Z12relu_forwardPKfPfi --------------------------
	.section	.nv.constant0._Z12relu_forwardPKfPfi,"a",@progbits
	.sectionflags	@""
	.align	4
.nv.constant0._Z12relu_forwardPKfPfi:
	.zero		916


//--------------------- SYMBOLS --------------------------

	.type		.nv.reservedSmem.offset0,@object
	.size		.nv.reservedSmem.offset0,0x4
	.type		.nv.reservedSmem.cap,@object
	.size		.nv.reservedSmem.cap,0x4
